	.target	sm_80

	.elftype	@"ET_EXEC"


//--------------------- .note.nv.tkinfo           --------------------------
	.section	.note.nv.tkinfo,"",@"SHT_NOTE"
	.sectionflags	@"SHF_NOTE_NV_TKINFO"
	.tkinfo
        /*0018*/ 	.word	0x00000002
        /*0030*/ 	.string	""
        /*0030*/ 	.string	"ptxas"
        /*0030*/ 	.string	"Cuda compilation tools, release 13.0, V13.0.88"
        /*0030*/ 	.string	"Build cuda_13.0.r13.0/compiler.36424714_0"
        /*0030*/ 	.string	"-v  -suppress-debug-info  -lineinfo  -arch sm_80 "



//--------------------- .note.nv.cuinfo           --------------------------
	.section	.note.nv.cuinfo,"",@"SHT_NOTE"
	.sectionflags	@"SHF_NOTE_NV_CUINFO"
        /*0018*/ 	.short	0x0002
        /*001a*/ 	.short	0x0050
        /*001c*/ 	.short	0x0082
	.zero		2


//--------------------- .nv.info                  --------------------------
	.section	.nv.info,"",@"SHT_CUDA_INFO"
	.align	4


	//----- nvinfo : EIATTR_REGCOUNT
	.align		4
        /*0000*/ 	.byte	0x04, 0x2f
        /*0002*/ 	.short	(.L_1 - .L_0)
	.align		4
.L_0:
        /*0004*/ 	.word	index@(matmul_kernel)
        /*0008*/ 	.word	0x00000080


	//----- nvinfo : EIATTR_FRAME_SIZE
	.align		4
.L_1:
        /*000c*/ 	.byte	0x04, 0x11
        /*000e*/ 	.short	(.L_3 - .L_2)
	.align		4
.L_2:
        /*0010*/ 	.word	index@(matmul_kernel)
        /*0014*/ 	.word	0x000000d0


	//----- nvinfo : EIATTR_MIN_STACK_SIZE
	.align		4
.L_3:
        /*0018*/ 	.byte	0x04, 0x12
        /*001a*/ 	.short	(.L_5 - .L_4)
	.align		4
.L_4:
        /*001c*/ 	.word	index@(matmul_kernel)
        /*0020*/ 	.word	0x000000d0
.L_5:


//--------------------- .nv.info.matmul_kernel    --------------------------
	.section	.nv.info.matmul_kernel,"",@"SHT_CUDA_INFO"
	.sectionflags	@""
	.align	4


	//----- nvinfo : EIATTR_CUDA_API_VERSION
	.align		4
        /*0000*/ 	.byte	0x04, 0x37
        /*0002*/ 	.short	(.L_7 - .L_6)
.L_6:
        /*0004*/ 	.word	0x00000082


	//----- nvinfo : EIATTR_SW2861232_WAR
	.align		4
.L_7:
        /*0008*/ 	.byte	0x01, 0x35
	.zero		2


	//----- nvinfo : EIATTR_PARAM_CBANK
	.align		4
        /*000c*/ 	.byte	0x04, 0x0a
        /*000e*/ 	.short	(.L_9 - .L_8)
	.align		4
.L_8:
        /*0010*/ 	.word	index@(.nv.constant0.matmul_kernel)
        /*0014*/ 	.short	0x0160
        /*0016*/ 	.short	0x0050


	//----- nvinfo : EIATTR_CBANK_PARAM_SIZE
	.align		4
.L_9:
        /*0018*/ 	.byte	0x03, 0x19
        /*001a*/ 	.short	0x0050


	//----- nvinfo : EIATTR_KPARAM_INFO
	.align		4
        /*001c*/ 	.byte	0x04, 0x17
        /*001e*/ 	.short	(.L_11 - .L_10)
.L_10:
        /*0020*/ 	.word	0x00000000
        /*0024*/ 	.short	0x000d
        /*0026*/ 	.short	0x0048
        /*0028*/ 	.byte	0x00, 0xf4, 0x21, 0x00


	//----- nvinfo : EIATTR_KPARAM_INFO
	.align		4
.L_11:
        /*002c*/ 	.byte	0x04, 0x17
        /*002e*/ 	.short	(.L_13 - .L_12)
.L_12:
        /*0030*/ 	.word	0x00000000
        /*0034*/ 	.short	0x000c
        /*0036*/ 	.short	0x0040
        /*0038*/ 	.byte	0x00, 0xf4, 0x21, 0x00


	//----- nvinfo : EIATTR_KPARAM_INFO
	.align		4
.L_13:
        /*003c*/ 	.byte	0x04, 0x17
        /*003e*/ 	.short	(.L_15 - .L_14)
.L_14:
        /*0040*/ 	.word	0x00000000
        /*0044*/ 	.short	0x000b
        /*0046*/ 	.short	0x0038
        /*0048*/ 	.byte	0x00, 0xf0, 0x11, 0x00


	//----- nvinfo : EIATTR_KPARAM_INFO
	.align		4
.L_15:
        /*004c*/ 	.byte	0x04, 0x17
        /*004e*/ 	.short	(.L_17 - .L_16)
.L_16:
        /*0050*/ 	.word	0x00000000
        /*0054*/ 	.short	0x000a
        /*0056*/ 	.short	0x0034
        /*0058*/ 	.byte	0x00, 0xf0, 0x11, 0x00


	//----- nvinfo : EIATTR_KPARAM_INFO
	.align		4
.L_17:
        /*005c*/ 	.byte	0x04, 0x17
        /*005e*/ 	.short	(.L_19 - .L_18)
.L_18:
        /*0060*/ 	.word	0x00000000
        /*0064*/ 	.short	0x0009
        /*0066*/ 	.short	0x0030
        /*0068*/ 	.byte	0x00, 0xf0, 0x11, 0x00


	//----- nvinfo : EIATTR_KPARAM_INFO
	.align		4
.L_19:
        /*006c*/ 	.byte	0x04, 0x17
        /*006e*/ 	.short	(.L_21 - .L_20)
.L_20:
        /*0070*/ 	.word	0x00000000
        /*0074*/ 	.short	0x0008
        /*0076*/ 	.short	0x002c
        /*0078*/ 	.byte	0x00, 0xf0, 0x11, 0x00


	//----- nvinfo : EIATTR_KPARAM_INFO
	.align		4
.L_21:
        /*007c*/ 	.byte	0x04, 0x17
        /*007e*/ 	.short	(.L_23 - .L_22)
.L_22:
        /*0080*/ 	.word	0x00000000
        /*0084*/ 	.short	0x0007
        /*0086*/ 	.short	0x0028
        /*0088*/ 	.byte	0x00, 0xf0, 0x11, 0x00


	//----- nvinfo : EIATTR_KPARAM_INFO
	.align		4
.L_23:
        /*008c*/ 	.byte	0x04, 0x17
        /*008e*/ 	.short	(.L_25 - .L_24)
.L_24:
        /*0090*/ 	.word	0x00000000
        /*0094*/ 	.short	0x0006
        /*0096*/ 	.short	0x0024
        /*0098*/ 	.byte	0x00, 0xf0, 0x11, 0x00


	//----- nvinfo : EIATTR_KPARAM_INFO
	.align		4
.L_25:
        /*009c*/ 	.byte	0x04, 0x17
        /*009e*/ 	.short	(.L_27 - .L_26)
.L_26:
        /*00a0*/ 	.word	0x00000000
        /*00a4*/ 	.short	0x0005
        /*00a6*/ 	.short	0x0020
        /*00a8*/ 	.byte	0x00, 0xf0, 0x11, 0x00


	//----- nvinfo : EIATTR_KPARAM_INFO
	.align		4
.L_27:
        /*00ac*/ 	.byte	0x04, 0x17
        /*00ae*/ 	.short	(.L_29 - .L_28)
.L_28:
        /*00b0*/ 	.word	0x00000000
        /*00b4*/ 	.short	0x0004
        /*00b6*/ 	.short	0x001c
        /*00b8*/ 	.byte	0x00, 0xf0, 0x11, 0x00


	//----- nvinfo : EIATTR_KPARAM_INFO
	.align		4
.L_29:
        /*00bc*/ 	.byte	0x04, 0x17
        /*00be*/ 	.short	(.L_31 - .L_30)
.L_30:
        /*00c0*/ 	.word	0x00000000
        /*00c4*/ 	.short	0x0003
        /*00c6*/ 	.short	0x0018
        /*00c8*/ 	.byte	0x00, 0xf0, 0x11, 0x00


	//----- nvinfo : EIATTR_KPARAM_INFO
	.align		4
.L_31:
        /*00cc*/ 	.byte	0x04, 0x17
        /*00ce*/ 	.short	(.L_33 - .L_32)
.L_32:
        /*00d0*/ 	.word	0x00000000
        /*00d4*/ 	.short	0x0002
        /*00d6*/ 	.short	0x0010
        /*00d8*/ 	.byte	0x00, 0xf4, 0x21, 0x00


	//----- nvinfo : EIATTR_KPARAM_INFO
	.align		4
.L_33:
        /*00dc*/ 	.byte	0x04, 0x17
        /*00de*/ 	.short	(.L_35 - .L_34)
.L_34:
        /*00e0*/ 	.word	0x00000000
        /*00e4*/ 	.short	0x0001
        /*00e6*/ 	.short	0x0008
        /*00e8*/ 	.byte	0x00, 0xf4, 0x21, 0x00


	//----- nvinfo : EIATTR_KPARAM_INFO
	.align		4
.L_35:
        /*00ec*/ 	.byte	0x04, 0x17
        /*00ee*/ 	.short	(.L_37 - .L_36)
.L_36:
        /*00f0*/ 	.word	0x00000000
        /*00f4*/ 	.short	0x0000
        /*00f6*/ 	.short	0x0000
        /*00f8*/ 	.byte	0x00, 0xf4, 0x21, 0x00


	//----- nvinfo : EIATTR_MAXREG_COUNT
	.align		4
.L_37:
        /*00fc*/ 	.byte	0x03, 0x1b
        /*00fe*/ 	.short	0x0080


	//----- nvinfo : EIATTR_NUM_BARRIERS
	.align		4
        /*0100*/ 	.byte	0x02, 0x4c
        /*0102*/ 	.byte	0x01
	.zero		1


	//----- nvinfo : EIATTR_ANNOTATIONS
	.align		4
        /*0104*/ 	.byte	0x04, 0x55
        /*0106*/ 	.short	(.L_39 - .L_38)


	//   ....[0]....
.L_38:
        /*0108*/ 	.word	0x00000001
        /*010c*/ 	.byte	0xc0, 0x0b, 0x00, 0x00, 0x01, 0x00, 0x00, 0x00, 0x20, 0x0d, 0x00, 0x00, 0x01, 0x00, 0x00, 0x00
        /* <DEDUP_REMOVED lines=59> */
        /*04cc*/ 	.byte	0xa0, 0xae, 0x00, 0x00, 0x01, 0x00, 0x00, 0x00, 0xc0, 0xae, 0x00, 0x00


	//----- nvinfo : EIATTR_MERCURY_ISA_VERSION
	.align		4
.L_39:
        /*04d8*/ 	.byte	0x03, 0x5f
        /*04da*/ 	.short	0x0000


	//----- nvinfo : EIATTR_EXIT_INSTR_OFFSETS
	.align		4
        /*04dc*/ 	.byte	0x04, 0x1c
        /*04de*/ 	.short	(.L_41 - .L_40)


	//   ....[0]....
.L_40:
        /*04e0*/ 	.word	0x0000cc40


	//   ....[1]....
        /*04e4*/ 	.word	0x0000cc60


	//----- nvinfo : EIATTR_REQNTID
	.align		4
.L_41:
        /*04e8*/ 	.byte	0x04, 0x10
        /*04ea*/ 	.short	(.L_43 - .L_42)
.L_42:
        /*04ec*/ 	.word	0x00000200
        /*04f0*/ 	.word	0x00000001
        /*04f4*/ 	.word	0x00000001
.L_43:


//--------------------- .nv.callgraph             --------------------------
	.section	.nv.callgraph,"",@"SHT_CUDA_CALLGRAPH"
	.align	4
	.sectionentsize	8
	.align		4
        /*0000*/ 	.word	0x00000000
	.align		4
        /*0004*/ 	.word	0xffffffff
	.align		4
        /*0008*/ 	.word	0x00000000
	.align		4
        /*000c*/ 	.word	0xfffffffe
	.align		4
        /*0010*/ 	.word	0x00000000
	.align		4
        /*0014*/ 	.word	0xfffffffd
	.align		4
        /*0018*/ 	.word	0x00000000
	.align		4
        /*001c*/ 	.word	0xfffffffc


//--------------------- .nv.rel.action            --------------------------
	.section	.nv.rel.action,"",@"SHT_CUDA_RELOCINFO"
	.align	8
	.sectionentsize	8
        /*0000*/ 	.byte	0x73, 0x00, 0x00, 0x00, 0x00, 0x00, 0x00, 0x00, 0x00, 0x00, 0x00, 0x11, 0x25, 0x00, 0x05, 0x36


//--------------------- .nv.constant0.matmul_kernel --------------------------
	.section	.nv.constant0.matmul_kernel,"a",@progbits
	.sectionflags	@""
	.align	4
.nv.constant0.matmul_kernel:
	.zero		432


//--------------------- .text.matmul_kernel       --------------------------
	.section	.text.matmul_kernel,"ax",@progbits
	.sectioninfo	@"SHI_REGISTERS=128"
	.align	128
        .global         matmul_kernel
        .type           matmul_kernel,@function
        .size           matmul_kernel,(.L_x_3 - matmul_kernel)
        .other          matmul_kernel,@"STO_CUDA_ENTRY STV_DEFAULT"
matmul_kernel:
.text.matmul_kernel:
[----:B------:R-:W-:Y:S02]  /*0000*/  IMAD.MOV.U32 R1, RZ, RZ, c[0x0][0x28] ;  /* 0x00000a00ff017624 */ /* 0x000fe400078e00ff */
[----:B------:R-:W-:Y:S01]  /*0010*/  IMAD.MOV.U32 R0, RZ, RZ, c[0x0][0x17c] ;  /* 0x00005f00ff007624 */ /* 0x000fe200078e00ff */
[----:B------:R-:W1:Y:S01]  /*0020*/  S2R R5, SR_CTAID.X ;  /* 0x0000000000057919 */ /* 0x000e620000002500 */
[----:B------:R-:W-:Y:S01]  /*0030*/  IMAD.MOV.U32 R120, RZ, RZ, c[0x0][0x180] ;  /* 0x00006000ff787624 */ /* 0x000fe200078e00ff */
[----:B------:R-:W-:Y:S01]  /*0040*/  IADD3 R1, R1, -0xd0, RZ ;  /* 0xffffff3001017810 */ /* 0x000fe20007ffe0ff */
[----:B------:R-:W-:Y:S01]  /*0050*/  IMAD.MOV.U32 R125, RZ, RZ, c[0x0][0x188] ;  /* 0x00006200ff7d7624 */ /* 0x000fe200078e00ff */
[----:B------:R-:W-:Y:S01]  /*0060*/  IADD3 R0, R0, 0x3f, RZ ;  /* 0x0000003f00007810 */ /* 0x000fe20007ffe0ff */
[----:B------:R-:W2:Y:S02]  /*0070*/  S2R R116, SR_TID.X ;  /* 0x0000000000747919 */ /* 0x000ea40000002100 */
[C---:B------:R-:W-:Y:S01]  /*0080*/  IMAD.SHL.U32 R81, R125.reuse, 0x4, RZ ;  /* 0x000000047d517824 */ /* 0x040fe200078e00ff */
[----:B------:R-:W-:Y:S01]  /*0090*/  SHF.R.S32.HI R3, RZ, 0x1f, R0 ;  /* 0x0000001fff037819 */ /* 0x000fe20000011400 */
[----:B------:R-:W-:-:S02]  /*00a0*/  IMAD.SHL.U32 R74, R125, 0x2, RZ ;  /* 0x000000027d4a7824 */ /* 0x000fc400078e00ff */
[----:B------:R-:W-:Y:S01]  /*00b0*/  IMAD R83, R125, 0x3, RZ ;  /* 0x000000037d537824 */ /* 0x000fe200078e02ff */
[----:B------:R-:W-:Y:S01]  /*00c0*/  LEA.HI R3, R3, R0, RZ, 0x6 ;  /* 0x0000000003037211 */ /* 0x000fe200078f30ff */
[C---:B------:R-:W-:Y:S02]  /*00d0*/  IMAD R23, R125.reuse, 0x14, RZ ;  /* 0x000000147d177824 */ /* 0x040fe400078e02ff */
[C---:B------:R-:W-:Y:S01]  /*00e0*/  IMAD R31, R125.reuse, 0x18, RZ ;  /* 0x000000187d1f7824 */ /* 0x040fe200078e02ff */
[----:B------:R-:W-:Y:S01]  /*00f0*/  SHF.R.S32.HI R3, RZ, 0x6, R3 ;  /* 0x00000006ff037819 */ /* 0x000fe20000011403 */
[C---:B------:R-:W-:Y:S02]  /*0100*/  IMAD R82, R125.reuse, 0x5, RZ ;  /* 0x000000057d527824 */ /* 0x040fe400078e02ff */
[----:B------:R-:W-:Y:S02]  /*0110*/  IMAD R39, R125, 0x1c, RZ ;  /* 0x0000001c7d277824 */ /* 0x000fe400078e02ff */
[----:B------:R-:W-:-:S02]  /*0120*/  IMAD.SHL.U32 R4, R3, 0x8, RZ ;  /* 0x0000000803047824 */ /* 0x000fc400078e00ff */
[C---:B------:R-:W-:Y:S01]  /*0130*/  IMAD R76, R125.reuse, 0x6, RZ ;  /* 0x000000067d4c7824 */ /* 0x040fe200078e02ff */
[----:B-1----:R-:W-:Y:S01]  /*0140*/  IABS R8, R5 ;  /* 0x0000000500087213 */ /* 0x002fe20000000000 */
[C---:B------:R-:W-:Y:S01]  /*0150*/  IMAD R80, R125.reuse, 0x7, RZ ;  /* 0x000000077d507824 */ /* 0x040fe200078e02ff */
[-C--:B------:R-:W-:Y:S01]  /*0160*/  IABS R7, R4.reuse ;  /* 0x0000000400077213 */ /* 0x080fe20000000000 */
[C---:B------:R-:W-:Y:S01]  /*0170*/  IMAD.SHL.U32 R78, R125.reuse, 0x8, RZ ;  /* 0x000000087d4e7824 */ /* 0x040fe200078e00ff */
[----:B------:R-:W-:Y:S01]  /*0180*/  IABS R10, R4 ;  /* 0x00000004000a7213 */ /* 0x000fe20000000000 */
[C---:B------:R-:W-:Y:S01]  /*0190*/  IMAD R55, R125.reuse, 0x24, RZ ;  /* 0x000000247d377824 */ /* 0x040fe200078e02ff */
[----:B------:R-:W1:Y:S01]  /*01a0*/  I2F.RP R0, R7 ;  /* 0x0000000700007306 */ /* 0x000e620000209400 */
[----:B--2---:R-:W-:Y:S01]  /*01b0*/  LOP3.LUT R12, R116, 0x1ff, RZ, 0xc0, !PT ;  /* 0x000001ff740c7812 */ /* 0x004fe200078ec0ff */
[C---:B------:R-:W-:Y:S02]  /*01c0*/  IMAD R43, R125.reuse, 0x9, RZ ;  /* 0x000000097d2b7824 */ /* 0x040fe400078e02ff */
[----:B------:R-:W-:-:S02]  /*01d0*/  IMAD R63, R125, 0x28, RZ ;  /* 0x000000287d3f7824 */ /* 0x000fc400078e02ff */
[C---:B------:R-:W-:Y:S02]  /*01e0*/  IMAD R71, R125.reuse, 0x2c, RZ ;  /* 0x0000002c7d477824 */ /* 0x040fe400078e02ff */
[C---:B------:R-:W-:Y:S02]  /*01f0*/  IMAD R87, R125.reuse, 0x34, RZ ;  /* 0x000000347d577824 */ /* 0x040fe400078e02ff */
[C---:B------:R-:W-:Y:S02]  /*0200*/  IMAD R103, R125.reuse, 0x3c, RZ ;  /* 0x0000003c7d677824 */ /* 0x040fe400078e02ff */
[C---:B------:R-:W-:Y:S02]  /*0210*/  IMAD R13, R125.reuse, 0xf, RZ ;  /* 0x0000000f7d0d7824 */ /* 0x040fe400078e02ff */
[C---:B------:R-:W-:Y:S01]  /*0220*/  IMAD R17, R125.reuse, 0x11, RZ ;  /* 0x000000117d117824 */ /* 0x040fe200078e02ff */
[----:B-1----:R-:W1:Y:S01]  /*0230*/  MUFU.RCP R0, R0 ;  /* 0x0000000000007308 */ /* 0x002e620000001000 */
[----:B------:R-:W-:-:S02]  /*0240*/  IMAD R16, R125, 0x4c, RZ ;  /* 0x0000004c7d107824 */ /* 0x000fc400078e02ff */
[C---:B------:R-:W-:Y:S02]  /*0250*/  IMAD R21, R125.reuse, 0x13, RZ ;  /* 0x000000137d157824 */ /* 0x040fe400078e02ff */
[C---:B------:R-:W-:Y:S02]  /*0260*/  IMAD R20, R125.reuse, 0x54, RZ ;  /* 0x000000547d147824 */ /* 0x040fe400078e02ff */
[C---:B------:R-:W-:Y:S02]  /*0270*/  IMAD R25, R125.reuse, 0x15, RZ ;  /* 0x000000157d197824 */ /* 0x040fe400078e02ff */
[C---:B------:R-:W-:Y:S02]  /*0280*/  IMAD R24, R125.reuse, 0x5c, RZ ;  /* 0x0000005c7d187824 */ /* 0x040fe400078e02ff */
[C---:B------:R-:W-:Y:S02]  /*0290*/  IMAD R29, R125.reuse, 0x17, RZ ;  /* 0x000000177d1d7824 */ /* 0x040fe400078e02ff */
[----:B------:R-:W-:-:S02]  /*02a0*/  IMAD R28, R125, 0x64, RZ ;  /* 0x000000647d1c7824 */ /* 0x000fc400078e02ff */
[C---:B------:R-:W-:Y:S01]  /*02b0*/  IMAD R33, R125.reuse, 0x19, RZ ;  /* 0x000000197d217824 */ /* 0x040fe200078e02ff */
[----:B-1----:R-:W-:Y:S01]  /*02c0*/  IADD3 R2, R0, 0xffffffe, RZ ;  /* 0x0ffffffe00027810 */ /* 0x002fe20007ffe0ff */
[----:B------:R-:W-:Y:S02]  /*02d0*/  IMAD.MOV R0, RZ, RZ, -R10 ;  /* 0x000000ffff007224 */ /* 0x000fe400078e0a0a */
[C---:B------:R-:W-:Y:S01]  /*02e0*/  IMAD R32, R125.reuse, 0x6c, RZ ;  /* 0x0000006c7d207824 */ /* 0x040fe200078e02ff */
[----:B------:R1:W2:Y:S01]  /*02f0*/  F2I.FTZ.U32.TRUNC.NTZ R3, R2 ;  /* 0x0000000200037305 */ /* 0x0002a2000021f000 */
[C---:B------:R-:W-:Y:S02]  /*0300*/  IMAD R37, R125.reuse, 0x1b, RZ ;  /* 0x0000001b7d257824 */ /* 0x040fe400078e02ff */
[C---:B------:R-:W-:Y:S02]  /*0310*/  IMAD R36, R125.reuse, 0x74, RZ ;  /* 0x000000747d247824 */ /* 0x040fe400078e02ff */
[----:B------:R-:W-:-:S02]  /*0320*/  IMAD R41, R125, 0x1d, RZ ;  /* 0x0000001d7d297824 */ /* 0x000fc400078e02ff */
[C---:B------:R-:W-:Y:S02]  /*0330*/  IMAD R45, R125.reuse, 0x1f, RZ ;  /* 0x0000001f7d2d7824 */ /* 0x040fe400078e02ff */
[----:B-1----:R-:W-:Y:S02]  /*0340*/  IMAD.MOV.U32 R2, RZ, RZ, RZ ;  /* 0x000000ffff027224 */ /* 0x002fe400078e00ff */
[C---:B------:R-:W-:Y:S02]  /*0350*/  IMAD R44, R125.reuse, 0x84, RZ ;  /* 0x000000847d2c7824 */ /* 0x040fe400078e02ff */
[C---:B------:R-:W-:Y:S02]  /*0360*/  IMAD R49, R125.reuse, 0x21, RZ ;  /* 0x000000217d317824 */ /* 0x040fe400078e02ff */
[----:B------:R-:W-:Y:S02]  /*0370*/  IMAD R48, R125, 0x8c, RZ ;  /* 0x0000008c7d307824 */ /* 0x000fe400078e02ff */
[----:B--2---:R-:W-:-:S02]  /*0380*/  IMAD.MOV R6, RZ, RZ, -R3 ;  /* 0x000000ffff067224 */ /* 0x004fc400078e0a03 */
[----:B------:R-:W-:Y:S02]  /*0390*/  IMAD R53, R125, 0x23, RZ ;  /* 0x000000237d357824 */ /* 0x000fe400078e02ff */
[----:B------:R-:W-:Y:S02]  /*03a0*/  IMAD R9, R6, R7, RZ ;  /* 0x0000000706097224 */ /* 0x000fe400078e02ff */
[----:B------:R-:W-:Y:S02]  /*03b0*/  IMAD.MOV.U32 R6, RZ, RZ, R8 ;  /* 0x000000ffff067224 */ /* 0x000fe400078e0008 */
[----:B------:R-:W-:-:S04]  /*03c0*/  IMAD.HI.U32 R3, R3, R9, R2 ;  /* 0x0000000903037227 */ /* 0x000fc800078e0002 */
[----:B------:R-:W-:Y:S02]  /*03d0*/  IMAD R52, R125, 0x94, RZ ;  /* 0x000000947d347824 */ /* 0x000fe400078e02ff */
[----:B------:R-:W-:-:S04]  /*03e0*/  IMAD.HI.U32 R3, R3, R6, RZ ;  /* 0x0000000603037227 */ /* 0x000fc800078e00ff */
[----:B------:R-:W-:Y:S02]  /*03f0*/  IMAD R0, R3, R0, R6 ;  /* 0x0000000003007224 */ /* 0x000fe400078e0206 */
[C---:B------:R-:W-:Y:S02]  /*0400*/  IMAD R57, R125.reuse, 0x25, RZ ;  /* 0x000000257d397824 */ /* 0x040fe400078e02ff */
[----:B------:R-:W-:Y:S01]  /*0410*/  IMAD R56, R125, 0x9c, RZ ;  /* 0x0000009c7d387824 */ /* 0x000fe200078e02ff */
[----:B------:R-:W-:Y:S01]  /*0420*/  ISETP.GT.U32.AND P1, PT, R7, R0, PT ;  /* 0x000000000700720c */ /* 0x000fe20003f24070 */
[C---:B------:R-:W-:Y:S02]  /*0430*/  IMAD R61, R125.reuse, 0x27, RZ ;  /* 0x000000277d3d7824 */ /* 0x040fe400078e02ff */
[C---:B------:R-:W-:Y:S02]  /*0440*/  IMAD R60, R125.reuse, 0xa4, RZ ;  /* 0x000000a47d3c7824 */ /* 0x040fe400078e02ff */
[----:B------:R-:W-:-:S02]  /*0450*/  IMAD R65, R125, 0x29, RZ ;  /* 0x000000297d417824 */ /* 0x000fc400078e02ff */
[C---:B------:R-:W-:Y:S02]  /*0460*/  IMAD R64, R125.reuse, 0xac, RZ ;  /* 0x000000ac7d407824 */ /* 0x040fe400078e02ff */
[C---:B------:R-:W-:Y:S02]  /*0470*/  IMAD R69, R125.reuse, 0x2b, RZ ;  /* 0x0000002b7d457824 */ /* 0x040fe400078e02ff */
[----:B------:R-:W-:Y:S02]  /*0480*/  IMAD R68, R125, 0xb4, RZ ;  /* 0x000000b47d447824 */ /* 0x000fe400078e02ff */
[----:B------:R-:W-:Y:S01]  /*0490*/  @!P1 IMAD.IADD R0, R0, 0x1, -R7 ;  /* 0x0000000100009824 */ /* 0x000fe200078e0a07 */
[----:B------:R-:W-:Y:S01]  /*04a0*/  @!P1 IADD3 R3, R3, 0x1, RZ ;  /* 0x0000000103039810 */ /* 0x000fe20007ffe0ff */
[C---:B------:R-:W-:Y:S01]  /*04b0*/  IMAD R79, R125.reuse, 0x30, RZ ;  /* 0x000000307d4f7824 */ /* 0x040fe200078e02ff */
[----:B------:R-:W-:Y:S01]  /*04c0*/  ISETP.NE.AND P1, PT, R4, RZ, PT ;  /* 0x000000ff0400720c */ /* 0x000fe20003f25270 */
[C---:B------:R-:W-:Y:S01]  /*04d0*/  IMAD R73, R125.reuse, 0x2d, RZ ;  /* 0x0000002d7d497824 */ /* 0x040fe200078e02ff */
[----:B------:R-:W-:Y:S01]  /*04e0*/  ISETP.GE.U32.AND P0, PT, R0, R7, PT ;  /* 0x000000070000720c */ /* 0x000fe20003f06070 */
[----:B------:R-:W-:Y:S01]  /*04f0*/  IMAD R72, R125, 0xbc, RZ ;  /* 0x000000bc7d487824 */ /* 0x000fe200078e02ff */
[----:B------:R-:W-:Y:S01]  /*0500*/  LOP3.LUT R0, R5, R4, RZ, 0x3c, !PT ;  /* 0x0000000405007212 */ /* 0x000fe200078e3cff */
[----:B------:R-:W-:-:S02]  /*0510*/  IMAD R77, R125, 0x2f, RZ ;  /* 0x0000002f7d4d7824 */ /* 0x000fc400078e02ff */
[C---:B------:R-:W-:Y:S01]  /*0520*/  IMAD R89, R125.reuse, 0x35, RZ ;  /* 0x000000357d597824 */ /* 0x040fe200078e02ff */
[----:B------:R-:W-:Y:S01]  /*0530*/  ISETP.GE.AND P2, PT, R0, RZ, PT ;  /* 0x000000ff0000720c */ /* 0x000fe20003f46270 */
[----:B------:R-:W-:Y:S02]  /*0540*/  IMAD.MOV.U32 R0, RZ, RZ, c[0x0][0x178] ;  /* 0x00005e00ff007624 */ /* 0x000fe400078e00ff */
[C---:B------:R-:W-:Y:S02]  /*0550*/  IMAD R88, R125.reuse, 0xdc, RZ ;  /* 0x000000dc7d587824 */ /* 0x040fe400078e02ff */
[C---:B------:R-:W-:Y:S01]  /*0560*/  IMAD R93, R125.reuse, 0x37, RZ ;  /* 0x000000377d5d7824 */ /* 0x040fe200078e02ff */
[----:B------:R-:W-:Y:S01]  /*0570*/  IADD3 R0, R0, 0x1ff, RZ ;  /* 0x000001ff00007810 */ /* 0x000fe20007ffe0ff */
[----:B------:R-:W-:Y:S01]  /*0580*/  IMAD R92, R125, 0xe4, RZ ;  /* 0x000000e47d5c7824 */ /* 0x000fe200078e02ff */
[----:B------:R-:W-:Y:S01]  /*0590*/  @P0 IADD3 R3, R3, 0x1, RZ ;  /* 0x0000000103030810 */ /* 0x000fe20007ffe0ff */
[----:B------:R-:W-:-:S02]  /*05a0*/  IMAD R97, R125, 0x39, RZ ;  /* 0x000000397d617824 */ /* 0x000fc400078e02ff */
[C---:B------:R-:W-:Y:S02]  /*05b0*/  IMAD R96, R125.reuse, 0xec, RZ ;  /* 0x000000ec7d607824 */ /* 0x040fe400078e02ff */
[----:B------:R-:W-:Y:S01]  /*05c0*/  IMAD.MOV.U32 R2, RZ, RZ, R3 ;  /* 0x000000ffff027224 */ /* 0x000fe200078e0003 */
[----:B------:R-:W-:Y:S01]  /*05d0*/  SHF.R.S32.HI R3, RZ, 0x1f, R0 ;  /* 0x0000001fff037819 */ /* 0x000fe20000011400 */
[C---:B------:R-:W-:Y:S02]  /*05e0*/  IMAD R100, R125.reuse, 0xf4, RZ ;  /* 0x000000f47d647824 */ /* 0x040fe400078e02ff */
[----:B------:R-:W-:Y:S01]  /*05f0*/  @!P2 IMAD.MOV R2, RZ, RZ, -R2 ;  /* 0x000000ffff02a224 */ /* 0x000fe200078e0a02 */
[----:B------:R-:W-:Y:S01]  /*0600*/  @!P1 LOP3.LUT R2, RZ, R4, RZ, 0x33, !PT ;  /* 0x00000004ff029212 */ /* 0x000fe200078e33ff */
[----:B------:R-:W-:Y:S01]  /*0610*/  IMAD R117, R125, 0x3d, RZ ;  /* 0x0000003d7d757824 */ /* 0x000fe200078e02ff */
[----:B------:R-:W-:Y:S01]  /*0620*/  LEA.HI R3, R3, R0, RZ, 0x9 ;  /* 0x0000000003037211 */ /* 0x000fe200078f48ff */
[----:B------:R-:W-:Y:S01]  /*0630*/  ULDC.64 UR4, c[0x0][0x118] ;  /* 0x0000460000047ab9 */ /* 0x000fe20000000a00 */
[----:B------:R-:W-:-:S02]  /*0640*/  IMAD R95, R125, 0x38, RZ ;  /* 0x000000387d5f7824 */ /* 0x000fc400078e02ff */
[----:B------:R-:W-:Y:S02]  /*0650*/  IMAD.SHL.U32 R6, R2, 0x8, RZ ;  /* 0x0000000802067824 */ /* 0x000fe400078e00ff */
[----:B------:R-:W-:Y:S02]  /*0660*/  IMAD.MOV R2, RZ, RZ, -R2 ;  /* 0x000000ffff027224 */ /* 0x000fe400078e0a02 */
[----:B------:R-:W-:Y:S01]  /*0670*/  IMAD R10, R125, 0xe, RZ ;  /* 0x0000000e7d0a7824 */ /* 0x000fe200078e02ff */
[----:B------:R-:W-:Y:S01]  /*0680*/  LEA.HI.SX32 R3, R3, -R6, 0x17 ;  /* 0x8000000603037211 */ /* 0x000fe200078fbaff */
[----:B------:R-:W-:Y:S02]  /*0690*/  IMAD R8, R4, R2, R5 ;  /* 0x0000000204087224 */ /* 0x000fe400078e0205 */
[----:B------:R-:W-:Y:S01]  /*06a0*/  IMAD.SHL.U32 R15, R125, 0x10, RZ ;  /* 0x000000107d0f7824 */ /* 0x000fe200078e00ff */
[----:B------:R-:W-:Y:S01]  /*06b0*/  IMNMX R11, R3, 0x8, PT ;  /* 0x00000008030b7817 */ /* 0x000fe20003800200 */
[----:B------:R-:W-:-:S02]  /*06c0*/  IMAD R14, R125, 0x48, RZ ;  /* 0x000000487d0e7824 */ /* 0x000fc400078e02ff */
[C---:B------:R-:W-:Y:S01]  /*06d0*/  IMAD R19, R125.reuse, 0x12, RZ ;  /* 0x000000127d137824 */ /* 0x040fe200078e02ff */
[-C--:B------:R-:W-:Y:S01]  /*06e0*/  IABS R7, R11.reuse ;  /* 0x0000000b00077213 */ /* 0x080fe20000000000 */
[C---:B------:R-:W-:Y:S01]  /*06f0*/  IMAD R18, R125.reuse, 0x50, RZ ;  /* 0x000000507d127824 */ /* 0x040fe200078e02ff */
[----:B------:R-:W-:Y:S01]  /*0700*/  IABS R4, R11 ;  /* 0x0000000b00047213 */ /* 0x000fe20000000000 */
[C---:B------:R-:W-:Y:S01]  /*0710*/  IMAD R22, R125.reuse, 0x58, RZ ;  /* 0x000000587d167824 */ /* 0x040fe200078e02ff */
[----:B------:R-:W1:Y:S01]  /*0720*/  I2F.RP R0, R7 ;  /* 0x0000000700007306 */ /* 0x000e620000209400 */
[C---:B------:R-:W-:Y:S02]  /*0730*/  IMAD R27, R125.reuse, 0x16, RZ ;  /* 0x000000167d1b7824 */ /* 0x040fe400078e02ff */
[C---:B------:R-:W-:Y:S02]  /*0740*/  IMAD R26, R125.reuse, 0x60, RZ ;  /* 0x000000607d1a7824 */ /* 0x040fe400078e02ff */
[----:B------:R-:W-:-:S02]  /*0750*/  IMAD R30, R125, 0x68, RZ ;  /* 0x000000687d1e7824 */ /* 0x000fc400078e02ff */
[C---:B------:R-:W-:Y:S02]  /*0760*/  IMAD R35, R125.reuse, 0x1a, RZ ;  /* 0x0000001a7d237824 */ /* 0x040fe400078e02ff */
[C---:B------:R-:W-:Y:S02]  /*0770*/  IMAD R34, R125.reuse, 0x70, RZ ;  /* 0x000000707d227824 */ /* 0x040fe400078e02ff */
[C---:B------:R-:W-:Y:S02]  /*0780*/  IMAD R38, R125.reuse, 0x78, RZ ;  /* 0x000000787d267824 */ /* 0x040fe400078e02ff */
[C---:B------:R-:W-:Y:S02]  /*0790*/  IMAD R42, R125.reuse, 0x1e, RZ ;  /* 0x0000001e7d2a7824 */ /* 0x040fe400078e02ff */
[C---:B------:R-:W-:Y:S01]  /*07a0*/  IMAD.SHL.U32 R47, R125.reuse, 0x20, RZ ;  /* 0x000000207d2f7824 */ /* 0x040fe200078e00ff */
        /* <DEDUP_REMOVED lines=11> */
[C---:B------:R-:W-:Y:S02]  /*0860*/  IMAD R66, R125.reuse, 0xb0, RZ ;  /* 0x000000b07d427824 */ /* 0x040fe400078e02ff */
[C---:B------:R-:W-:Y:S01]  /*0870*/  IMAD R70, R125.reuse, 0xb8, RZ ;  /* 0x000000b87d467824 */ /* 0x040fe200078e02ff */
[----:B------:R-:W1:Y:S01]  /*0880*/  F2I.FTZ.U32.TRUNC.NTZ R3, R3 ;  /* 0x0000000300037305 */ /* 0x000e62000021f000 */
[C---:B------:R-:W-:Y:S02]  /*0890*/  IMAD R75, R125.reuse, 0x2e, RZ ;  /* 0x0000002e7d4b7824 */ /* 0x040fe400078e02ff */
[----:B------:R-:W-:-:S02]  /*08a0*/  IMAD R86, R125, 0xd8, RZ ;  /* 0x000000d87d567824 */ /* 0x000fc400078e02ff */
[C---:B------:R-:W-:Y:S02]  /*08b0*/  IMAD R91, R125.reuse, 0x36, RZ ;  /* 0x000000367d5b7824 */ /* 0x040fe400078e02ff */
[C---:B------:R-:W-:Y:S02]  /*08c0*/  IMAD R90, R125.reuse, 0xe0, RZ ;  /* 0x000000e07d5a7824 */ /* 0x040fe400078e02ff */
[C---:B------:R-:W-:Y:S02]  /*08d0*/  IMAD R94, R125.reuse, 0xe8, RZ ;  /* 0x000000e87d5e7824 */ /* 0x040fe400078e02ff */
[C---:B------:R-:W-:Y:S02]  /*08e0*/  IMAD R99, R125.reuse, 0x3a, RZ ;  /* 0x0000003a7d637824 */ /* 0x040fe400078e02ff */
[C---:B------:R-:W-:Y:S02]  /*08f0*/  IMAD R98, R125.reuse, 0xf0, RZ ;  /* 0x000000f07d627824 */ /* 0x040fe400078e02ff */
[----:B------:R-:W-:-:S02]  /*0900*/  IMAD R102, R125, 0xf8, RZ ;  /* 0x000000f87d667824 */ /* 0x000fc400078e02ff */
[----:B-1----:R-:W-:Y:S02]  /*0910*/  IMAD.MOV R9, RZ, RZ, -R3 ;  /* 0x000000ffff097224 */ /* 0x002fe400078e0a03 */
[C---:B------:R-:W-:Y:S02]  /*0920*/  IMAD R104, R125.reuse, 0xfc, RZ ;  /* 0x000000fc7d687824 */ /* 0x040fe400078e02ff */
[----:B------:R-:W-:Y:S01]  /*0930*/  IMAD.MOV.U32 R2, RZ, RZ, R9 ;  /* 0x000000ffff027224 */ /* 0x000fe200078e0009 */
[----:B------:R-:W-:Y:S01]  /*0940*/  IABS R9, R8 ;  /* 0x0000000800097213 */ /* 0x000fe20000000000 */
[----:B------:R-:W-:Y:S02]  /*0950*/  IMAD R107, R125, 0x3e, RZ ;  /* 0x0000003e7d6b7824 */ /* 0x000fe400078e02ff */
[----:B------:R-:W-:Y:S02]  /*0960*/  IMAD R5, R2, R7, RZ ;  /* 0x0000000702057224 */ /* 0x000fe400078e02ff */
[----:B------:R-:W-:-:S04]  /*0970*/  IMAD.MOV.U32 R2, RZ, RZ, RZ ;  /* 0x000000ffff027224 */ /* 0x000fc800078e00ff */
[----:B------:R-:W-:Y:S01]  /*0980*/  IMAD.HI.U32 R2, R3, R5, R2 ;  /* 0x0000000503027227 */ /* 0x000fe200078e0002 */
[----:B------:R-:W-:-:S04]  /*0990*/  IABS R5, c[0x0][0x178] ;  /* 0x00005e0000057a13 */ /* 0x000fc80000000000 */
[----:B------:R-:W1:Y:S01]  /*09a0*/  I2F.RP R4, R5 ;  /* 0x0000000500047306 */ /* 0x000e620000209400 */
[----:B------:R-:W-:-:S04]  /*09b0*/  IMAD.HI.U32 R124, R2, R9, RZ ;  /* 0x00000009027c7227 */ /* 0x000fc800078e00ff */
[----:B------:R-:W-:Y:S02]  /*09c0*/  IMAD R0, R124, R0, R9 ;  /* 0x000000007c007224 */ /* 0x000fe400078e0209 */
[----:B------:R-:W-:-:S03]  /*09d0*/  IMAD R9, R125, 0xb, RZ ;  /* 0x0000000b7d097824 */ /* 0x000fc600078e02ff */
[----:B------:R-:W-:Y:S01]  /*09e0*/  ISETP.GT.U32.AND P1, PT, R7, R0, PT ;  /* 0x000000000700720c */ /* 0x000fe20003f24070 */
[----:B-1----:R-:W1:-:S12]  /*09f0*/  MUFU.RCP R4, R4 ;  /* 0x0000000400047308 */ /* 0x002e580000001000 */
[----:B------:R-:W-:Y:S01]  /*0a00*/  @!P1 IMAD.IADD R0, R0, 0x1, -R7 ;  /* 0x0000000100009824 */ /* 0x000fe200078e0a07 */
[----:B------:R-:W-:Y:S02]  /*0a10*/  @!P1 IADD3 R124, R124, 0x1, RZ ;  /* 0x000000017c7c9810 */ /* 0x000fe40007ffe0ff */
[----:B------:R-:W-:Y:S02]  /*0a20*/  ISETP.NE.AND P1, PT, R11, RZ, PT ;  /* 0x000000ff0b00720c */ /* 0x000fe40003f25270 */
[----:B------:R-:W-:Y:S02]  /*0a30*/  ISETP.GE.U32.AND P0, PT, R0, R7, PT ;  /* 0x000000070000720c */ /* 0x000fe40003f06070 */
[----:B------:R-:W-:Y:S02]  /*0a40*/  LOP3.LUT R0, R8, R11, RZ, 0x3c, !PT ;  /* 0x0000000b08007212 */ /* 0x000fe400078e3cff */
[----:B-1----:R-:W-:Y:S02]  /*0a50*/  IADD3 R2, R4, 0xffffffe, RZ ;  /* 0x0ffffffe04027810 */ /* 0x002fe40007ffe0ff */
[----:B------:R-:W-:-:S02]  /*0a60*/  ISETP.GE.AND P2, PT, R0, RZ, PT ;  /* 0x000000ff0000720c */ /* 0x000fc40003f46270 */
[----:B------:R1:W2:Y:S05]  /*0a70*/  F2I.FTZ.U32.TRUNC.NTZ R3, R2 ;  /* 0x0000000200037305 */ /* 0x0002aa000021f000 */
[----:B------:R-:W-:Y:S01]  /*0a80*/  @P0 IADD3 R124, R124, 0x1, RZ ;  /* 0x000000017c7c0810 */ /* 0x000fe20007ffe0ff */
[----:B-1----:R-:W-:-:S05]  /*0a90*/  IMAD.MOV.U32 R2, RZ, RZ, RZ ;  /* 0x000000ffff027224 */ /* 0x002fca00078e00ff */
[----:B------:R-:W-:Y:S01]  /*0aa0*/  @!P2 IMAD.MOV R124, RZ, RZ, -R124 ;  /* 0x000000ffff7ca224 */ /* 0x000fe200078e0a7c */
[----:B------:R-:W-:Y:S01]  /*0ab0*/  @!P1 LOP3.LUT R124, RZ, R11, RZ, 0x33, !PT ;  /* 0x0000000bff7c9212 */ /* 0x000fe200078e33ff */
[----:B--2---:R-:W-:-:S04]  /*0ac0*/  IMAD.MOV R4, RZ, RZ, -R3 ;  /* 0x000000ffff047224 */ /* 0x004fc800078e0a03 */
[----:B------:R-:W-:Y:S02]  /*0ad0*/  IMAD.MOV R0, RZ, RZ, -R124 ;  /* 0x000000ffff007224 */ /* 0x000fe400078e0a7c */
[----:B------:R-:W-:Y:S01]  /*0ae0*/  IMAD R7, R4, R5, RZ ;  /* 0x0000000504077224 */ /* 0x000fe200078e02ff */
[----:B------:R-:W-:Y:S01]  /*0af0*/  IADD3 R4, R120, -0xd, RZ ;  /* 0xfffffff378047810 */ /* 0x000fe20007ffe0ff */
[----:B------:R-:W-:Y:S02]  /*0b00*/  IMAD R0, R11, R0, R8 ;  /* 0x000000000b007224 */ /* 0x000fe400078e0208 */
[----:B------:R-:W-:Y:S01]  /*0b10*/  IMAD.HI.U32 R2, R3, R7, R2 ;  /* 0x0000000703027227 */ /* 0x000fe200078e0002 */
[----:B------:R-:W-:Y:S02]  /*0b20*/  ISETP.GE.U32.AND P1, PT, R4, 0x7fffffb4, PT ;  /* 0x7fffffb40400780c */ /* 0x000fe40003f26070 */
[----:B------:R-:W-:Y:S01]  /*0b30*/  IADD3 R3, R120, -0x5, RZ ;  /* 0xfffffffb78037810 */ /* 0x000fe20007ffe0ff */
[----:B------:R-:W-:-:S02]  /*0b40*/  IMAD.IADD R0, R6, 0x1, R0 ;  /* 0x0000000106007824 */ /* 0x000fc400078e0200 */
[----:B------:R-:W-:Y:S01]  /*0b50*/  IMAD R6, R125, 0xc, RZ ;  /* 0x0000000c7d067824 */ /* 0x000fe200078e02ff */
[----:B------:R-:W-:Y:S01]  /*0b60*/  ISETP.GE.U32.AND P6, PT, R3, 0x7fffffbc, PT ;  /* 0x7fffffbc0300780c */ /* 0x000fe20003fc6070 */
[----:B------:R-:W-:Y:S01]  /*0b70*/  IMAD R40, R0, 0x200, R12 ;  /* 0x0000020000287824 */ /* 0x000fe200078e020c */
[----:B------:R-:W-:Y:S01]  /*0b80*/  IADD3 R3, R120, -0x11, RZ ;  /* 0xffffffef78037810 */ /* 0x000fe20007ffe0ff */
[C---:B------:R-:W-:Y:S02]  /*0b90*/  IMAD R11, R125.reuse, 0xa, RZ ;  /* 0x0000000a7d0b7824 */ /* 0x040fe400078e02ff */
[C---:B------:R-:W-:Y:S01]  /*0ba0*/  IMAD R8, R125.reuse, 0xd, RZ ;  /* 0x0000000d7d087824 */ /* 0x040fe200078e02ff */
[----:B------:R-:W-:Y:S01]  /*0bb0*/  IABS R0, R40 ;  /* 0x0000002800007213 */ /* 0x000fe20000000000 */
[----:B------:R1:W-:Y:S01]  /*0bc0*/  STL [R1+0x8c], R40 ;  /* 0x00008c2801007387 */ /* 0x0003e20000100800 */
[----:B------:R-:W-:Y:S01]  /*0bd0*/  ISETP.GE.AND P2, PT, R40, RZ, PT ;  /* 0x000000ff2800720c */ /* 0x000fe20003f46270 */
[----:B------:R-:W-:Y:S01]  /*0be0*/  IMAD R12, R125, 0x44, RZ ;  /* 0x000000447d0c7824 */ /* 0x000fe200078e02ff */
[----:B------:R-:W-:Y:S01]  /*0bf0*/  ISETP.GE.U32.AND P3, PT, R3, 0x7fffffb0, PT ;  /* 0x7fffffb00300780c */ /* 0x000fe20003f66070 */
[----:B------:R-:W-:-:S04]  /*0c00*/  IMAD.HI.U32 R2, R2, R0, RZ ;  /* 0x0000000002027227 */ /* 0x000fc800078e00ff */
[----:B------:R-:W-:Y:S02]  /*0c10*/  IMAD.MOV R2, RZ, RZ, -R2 ;  /* 0x000000ffff027224 */ /* 0x000fe400078e0a02 */
[----:B-1----:R-:W-:Y:S02]  /*0c20*/  IMAD R40, R125, 0x7c, RZ ;  /* 0x0000007c7d287824 */ /* 0x002fe400078e02ff */
[----:B------:R-:W-:Y:S01]  /*0c30*/  IMAD R0, R5, R2, R0 ;  /* 0x0000000205007224 */ /* 0x000fe200078e0200 */
[----:B------:R-:W-:-:S04]  /*0c40*/  IADD3 R2, R120, -0x1, RZ ;  /* 0xffffffff78027810 */ /* 0x000fc80007ffe0ff */
[----:B------:R-:W-:Y:S02]  /*0c50*/  ISETP.GT.U32.AND P0, PT, R5, R0, PT ;  /* 0x000000000500720c */ /* 0x000fe40003f04070 */
[----:B------:R-:W-:Y:S02]  /*0c60*/  ISETP.GE.U32.AND P4, PT, R2, 0x7fffffc0, PT ;  /* 0x7fffffc00200780c */ /* 0x000fe40003f86070 */
[----:B------:R-:W-:-:S04]  /*0c70*/  IADD3 R2, R120, -0x9, RZ ;  /* 0xfffffff778027810 */ /* 0x000fc80007ffe0ff */
[----:B------:R-:W-:-:S05]  /*0c80*/  ISETP.GE.U32.AND P5, PT, R2, 0x7fffffb8, PT ;  /* 0x7fffffb80200780c */ /* 0x000fca0003fa6070 */
[----:B------:R-:W-:-:S05]  /*0c90*/  @!P0 IMAD.IADD R0, R0, 0x1, -R5 ;  /* 0x0000000100008824 */ /* 0x000fca00078e0a05 */
[----:B------:R-:W-:-:S13]  /*0ca0*/  ISETP.GT.U32.AND P0, PT, R5, R0, PT ;  /* 0x000000000500720c */ /* 0x000fda0003f04070 */
[----:B------:R-:W-:Y:S01]  /*0cb0*/  @!P0 IMAD.IADD R0, R0, 0x1, -R5 ;  /* 0x0000000100008824 */ /* 0x000fe200078e0a05 */
[----:B------:R-:W-:-:S03]  /*0cc0*/  ISETP.NE.AND P0, PT, RZ, c[0x0][0x178], PT ;  /* 0x00005e00ff007a0c */ /* 0x000fc60003f05270 */
[----:B------:R-:W-:-:S10]  /*0cd0*/  @!P2 IMAD.MOV R0, RZ, RZ, -R0 ;  /* 0x000000ffff00a224 */ /* 0x000fd400078e0a00 */
[----:B------:R-:W-:-:S05]  /*0ce0*/  @!P0 LOP3.LUT R0, RZ, c[0x0][0x178], RZ, 0x33, !PT ;  /* 0x00005e00ff008a12 */ /* 0x000fca00078e33ff */
[----:B------:R-:W-:Y:S02]  /*0cf0*/  IMAD R4, R0, c[0x0][0x184], RZ ;  /* 0x0000610000047a24 */ /* 0x000fe400078e02ff */
[----:B------:R-:W-:Y:S02]  /*0d00*/  IMAD R0, R125, 0x3b, RZ ;  /* 0x0000003b7d007824 */ /* 0x000fe400078e02ff */
[----:B------:R-:W-:Y:S01]  /*0d10*/  IMAD.SHL.U32 R2, R4, 0x4, RZ ;  /* 0x0000000404027824 */ /* 0x000fe200078e00ff */
[----:B------:R-:W-:Y:S04]  /*0d20*/  STL [R1+0x80], R4 ;  /* 0x0000800401007387 */ /* 0x000fe80000100800 */
[----:B------:R1:W-:Y:S02]  /*0d30*/  STL [R1+0x84], R2 ;  /* 0x0000840201007387 */ /* 0x0003e40000100800 */
[----:B-1----:R-:W-:-:S04]  /*0d40*/  IADD3 R2, P0, R2, c[0x0][0x160], RZ ;  /* 0x0000580002027a10 */ /* 0x002fc80007f1e0ff */
[----:B------:R-:W-:Y:S02]  /*0d50*/  LEA.HI.X.SX32 R3, R4, c[0x0][0x164], 0x2, P0 ;  /* 0x0000590004037a11 */ /* 0x000fe400000f16ff */
[-C--:B------:R-:W-:Y:S02]  /*0d60*/  IADD3 R4, P2, R81, R2.reuse, RZ ;  /* 0x0000000251047210 */ /* 0x080fe40007f5e0ff */
[CC--:B------:R-:W-:Y:S02]  /*0d70*/  LEA R112, P0, R125.reuse, R2.reuse, 0x3 ;  /* 0x000000027d707211 */ /* 0x0c0fe400078018ff */
[CC--:B------:R-:W-:Y:S02]  /*0d80*/  LEA.HI.X.SX32 R5, R125.reuse, R3.reuse, 0x2, P2 ;  /* 0x000000037d057211 */ /* 0x0c0fe400010f16ff */
[-C--:B------:R-:W-:Y:S01]  /*0d90*/  LEA.HI.X.SX32 R113, R74, R3.reuse, 0x2, P0 ;  /* 0x000000034a717211 */ /* 0x080fe200000f16ff */
[----:B------:R-:W-:Y:S01]  /*0da0*/  IMAD R74, R125, 0xc0, RZ ;  /* 0x000000c07d4a7824 */ /* 0x000fe200078e02ff */
[----:B------:R-:W-:Y:S01]  /*0db0*/  IADD3 R84, P2, R6, R2, RZ ;  /* 0x0000000206547210 */ /* 0x000fe20007f5e0ff */
[----:B------:R1:W-:Y:S03]  /*0dc0*/  STL.64 [R1+0x58], R4 ;  /* 0x0000580401007387 */ /* 0x0003e60000100a00 */
[----:B------:R-:W-:Y:S01]  /*0dd0*/  LEA.HI.X.SX32 R85, R83, R3, 0x2, P2 ;  /* 0x0000000353557211 */ /* 0x000fe200010f16ff */
[----:B------:R-:W-:Y:S01]  /*0de0*/  STL.64 [R1+0x50], R112 ;  /* 0x0000507001007387 */ /* 0x000fe20000100a00 */
[----:B------:R-:W-:-:S03]  /*0df0*/  IMAD R83, R125, 0x32, RZ ;  /* 0x000000327d537824 */ /* 0x000fc600078e02ff */
[----:B------:R2:W-:Y:S01]  /*0e00*/  STL.64 [R1+0xc0], R112 ;  /* 0x0000c07001007387 */ /* 0x0005e20000100a00 */
[----:B-1----:R-:W-:-:S03]  /*0e10*/  LEA R4, P0, R125, R2, 0x4 ;  /* 0x000000027d047211 */ /* 0x002fc600078020ff */
[----:B------:R1:W-:Y:S01]  /*0e20*/  STL.64 [R1+0x48], R84 ;  /* 0x0000485401007387 */ /* 0x0003e20000100a00 */
[-C--:B------:R-:W-:Y:S01]  /*0e30*/  LEA.HI.X.SX32 R5, R81, R3.reuse, 0x2, P0 ;  /* 0x0000000351057211 */ /* 0x080fe200000f16ff */
[----:B------:R-:W-:Y:S01]  /*0e40*/  IMAD R81, R125, 0x31, RZ ;  /* 0x000000317d517824 */ /* 0x000fe200078e02ff */
[-C--:B------:R-:W-:Y:S02]  /*0e50*/  IADD3 R108, P0, R31, R2.reuse, RZ ;  /* 0x000000021f6c7210 */ /* 0x080fe40007f1e0ff */
[-C--:B--2---:R-:W-:Y:S01]  /*0e60*/  IADD3 R112, P2, R23, R2.reuse, RZ ;  /* 0x0000000217707210 */ /* 0x084fe20007f5e0ff */
[----:B------:R2:W-:Y:S01]  /*0e70*/  STL.64 [R1+0x40], R4 ;  /* 0x0000400401007387 */ /* 0x0005e20000100a00 */
[-C--:B------:R-:W-:Y:S01]  /*0e80*/  LEA.HI.X.SX32 R109, R76, R3.reuse, 0x2, P0 ;  /* 0x000000034c6d7211 */ /* 0x080fe200000f16ff */
[C---:B------:R-:W-:Y:S01]  /*0e90*/  IMAD R76, R125.reuse, 0xc4, RZ ;  /* 0x000000c47d4c7824 */ /* 0x040fe200078e02ff */
[----:B------:R-:W-:Y:S01]  /*0ea0*/  LEA.HI.X.SX32 R113, R82, R3, 0x2, P2 ;  /* 0x0000000352717211 */ /* 0x000fe200010f16ff */
[----:B-1----:R-:W-:Y:S01]  /*0eb0*/  IMAD R85, R125, 0x33, RZ ;  /* 0x000000337d557824 */ /* 0x002fe200078e02ff */
[----:B------:R-:W-:Y:S01]  /*0ec0*/  IADD3 R118, P2, R39, R2, RZ ;  /* 0x0000000227767210 */ /* 0x000fe20007f5e0ff */
[----:B------:R-:W-:-:S02]  /*0ed0*/  IMAD R84, R125, 0xd4, RZ ;  /* 0x000000d47d547824 */ /* 0x000fc400078e02ff */
[----:B------:R-:W-:Y:S01]  /*0ee0*/  STL.64 [R1+0x38], R112 ;  /* 0x0000387001007387 */ /* 0x000fe20000100a00 */
[-C--:B------:R-:W-:Y:S01]  /*0ef0*/  LEA.HI.X.SX32 R119, R80, R3.reuse, 0x2, P2 ;  /* 0x0000000350777211 */ /* 0x080fe200010f16ff */
[----:B------:R-:W-:Y:S01]  /*0f00*/  IMAD R80, R125, 0xcc, RZ ;  /* 0x000000cc7d507824 */ /* 0x000fe200078e02ff */
[-C--:B------:R-:W-:Y:S01]  /*0f10*/  IADD3 R122, P2, R55, R2.reuse, RZ ;  /* 0x00000002377a7210 */ /* 0x080fe20007f5e0ff */
[----:B------:R-:W-:Y:S01]  /*0f20*/  STL.64 [R1+0xc8], R112 ;  /* 0x0000c87001007387 */ /* 0x000fe20000100a00 */
[CC--:B--2---:R-:W-:Y:S01]  /*0f30*/  LEA R4, P0, R125.reuse, R2.reuse, 0x5 ;  /* 0x000000027d047211 */ /* 0x0c4fe200078028ff */
[----:B------:R-:W-:Y:S01]  /*0f40*/  IMAD R82, R125, 0xd0, RZ ;  /* 0x000000d07d527824 */ /* 0x000fe200078e02ff */
[-C--:B------:R-:W-:Y:S01]  /*0f50*/  LEA.HI.X.SX32 R123, R43, R3.reuse, 0x2, P2 ;  /* 0x000000032b7b7211 */ /* 0x080fe200010f16ff */
[----:B------:R-:W-:Y:S01]  /*0f60*/  STL.64 [R1+0x30], R108 ;  /* 0x0000306c01007387 */ /* 0x000fe20000100a00 */
[-C--:B------:R-:W-:Y:S01]  /*0f70*/  LEA.HI.X.SX32 R5, R78, R3.reuse, 0x2, P0 ;  /* 0x000000034e057211 */ /* 0x080fe200000f16ff */
[----:B------:R-:W-:Y:S01]  /*0f80*/  IMAD R78, R125, 0xc8, RZ ;  /* 0x000000c87d4e7824 */ /* 0x000fe200078e02ff */
[-C--:B------:R-:W-:Y:S01]  /*0f90*/  IADD3 R110, P0, R63, R2.reuse, RZ ;  /* 0x000000023f6e7210 */ /* 0x080fe20007f1e0ff */
[----:B------:R-:W-:Y:S03]  /*0fa0*/  STL.64 [R1+0x28], R118 ;  /* 0x0000287601007387 */ /* 0x000fe60000100a00 */
[----:B------:R-:W-:Y:S01]  /*0fb0*/  LEA.HI.X.SX32 R111, R11, R3, 0x2, P0 ;  /* 0x000000030b6f7211 */ /* 0x000fe200000f16ff */
[----:B------:R-:W-:Y:S01]  /*0fc0*/  STL.64 [R1+0xb8], R118 ;  /* 0x0000b87601007387 */ /* 0x000fe20000100a00 */
[----:B------:R-:W-:-:S03]  /*0fd0*/  IADD3 R114, P0, R79, R2, RZ ;  /* 0x000000024f727210 */ /* 0x000fc60007f1e0ff */
[----:B------:R1:W-:Y:S01]  /*0fe0*/  STL.64 [R1+0x20], R4 ;  /* 0x0000200401007387 */ /* 0x0003e20000100a00 */
[-C--:B------:R-:W-:Y:S02]  /*0ff0*/  LEA.HI.X.SX32 R115, R6, R3.reuse, 0x2, P0 ;  /* 0x0000000306737211 */ /* 0x080fe400000f16ff */
[-C--:B------:R-:W-:Y:S01]  /*1000*/  IADD3 R6, P0, R95, R2.reuse, RZ ;  /* 0x000000025f067210 */ /* 0x080fe20007f1e0ff */
[----:B------:R-:W-:Y:S03]  /*1010*/  STL.64 [R1+0x18], R122 ;  /* 0x0000187a01007387 */ /* 0x000fe60000100a00 */
[----:B------:R-:W-:Y:S01]  /*1020*/  LEA.HI.X.SX32 R7, R10, R3, 0x2, P0 ;  /* 0x000000030a077211 */ /* 0x000fe200000f16ff */
[----:B------:R-:W-:Y:S01]  /*1030*/  STL.64 [R1+0x10], R110 ;  /* 0x0000106e01007387 */ /* 0x000fe20000100a00 */
[-C--:B------:R-:W-:Y:S02]  /*1040*/  LEA R10, P0, R125, R2.reuse, 0x6 ;  /* 0x000000027d0a7211 */ /* 0x080fe400078030ff */
[----:B-1----:R-:W-:-:S02]  /*1050*/  IADD3 R4, P2, R71, R2, RZ ;  /* 0x0000000247047210 */ /* 0x002fc40007f5e0ff */
[-C--:B------:R-:W-:Y:S02]  /*1060*/  LEA.HI.X.SX32 R11, R15, R3.reuse, 0x2, P0 ;  /* 0x000000030f0b7211 */ /* 0x080fe400000f16ff */
[----:B------:R-:W-:Y:S02]  /*1070*/  LEA.HI.X.SX32 R5, R9, R3, 0x2, P2 ;  /* 0x0000000309057211 */ /* 0x000fe400010f16ff */
[----:B------:R-:W-:-:S03]  /*1080*/  IADD3 R14, P0, R14, R2, RZ ;  /* 0x000000020e0e7210 */ /* 0x000fc60007f1e0ff */
[----:B------:R1:W-:Y:S01]  /*1090*/  STL.64 [R1+0x8], R4 ;  /* 0x0000080401007387 */ /* 0x0003e20000100a00 */
[-C--:B------:R-:W-:Y:S02]  /*10a0*/  LEA.HI.X.SX32 R15, R19, R3.reuse, 0x2, P0 ;  /* 0x00000003130f7211 */ /* 0x080fe400000f16ff */
[-C--:B------:R-:W-:Y:S01]  /*10b0*/  IADD3 R18, P0, R18, R2.reuse, RZ ;  /* 0x0000000212127210 */ /* 0x080fe20007f1e0ff */
[----:B------:R-:W-:Y:S03]  /*10c0*/  STL.64 [R1], R114 ;  /* 0x0000007201007387 */ /* 0x000fe60000100a00 */
[----:B------:R-:W-:Y:S02]  /*10d0*/  LEA.HI.X.SX32 R19, R23, R3, 0x2, P0 ;  /* 0x0000000317137211 */ /* 0x000fe400000f16ff */
[-C--:B------:R-:W-:Y:S02]  /*10e0*/  IADD3 R22, P0, R22, R2.reuse, RZ ;  /* 0x0000000216167210 */ /* 0x080fe40007f1e0ff */
[----:B-1----:R-:W-:-:S02]  /*10f0*/  IADD3 R4, P2, R87, R2, RZ ;  /* 0x0000000257047210 */ /* 0x002fc40007f5e0ff */
[-C--:B------:R-:W-:Y:S02]  /*1100*/  LEA.HI.X.SX32 R23, R27, R3.reuse, 0x2, P0 ;  /* 0x000000031b177211 */ /* 0x080fe400000f16ff */
[-C--:B------:R-:W-:Y:S02]  /*1110*/  LEA.HI.X.SX32 R5, R8, R3.reuse, 0x2, P2 ;  /* 0x0000000308057211 */ /* 0x080fe400010f16ff */
[-C--:B------:R-:W-:Y:S02]  /*1120*/  IADD3 R8, P2, R103, R2.reuse, RZ ;  /* 0x0000000267087210 */ /* 0x080fe40007f5e0ff */
[-C--:B------:R-:W-:Y:S02]  /*1130*/  IADD3 R26, P0, R26, R2.reuse, RZ ;  /* 0x000000021a1a7210 */ /* 0x080fe40007f1e0ff */
[----:B------:R-:W-:Y:S02]  /*1140*/  LEA.HI.X.SX32 R9, R13, R3, 0x2, P2 ;  /* 0x000000030d097211 */ /* 0x000fe400010f16ff */
[----:B------:R-:W-:-:S02]  /*1150*/  IADD3 R12, P2, R12, R2, RZ ;  /* 0x000000020c0c7210 */ /* 0x000fc40007f5e0ff */
        /* <DEDUP_REMOVED lines=21> */
[-C--:B------:R-:W-:Y:S02]  /*12b0*/  LEA R42, P0, R125, R2.reuse, 0x7 ;  /* 0x000000027d2a7211 */ /* 0x080fe400078038ff */
        /* <DEDUP_REMOVED lines=26> */
[-C--:B------:R-:W-:Y:S01]  /*1460*/  LEA.HI.X.SX32 R59, R63, R3.reuse, 0x2, P0 ;  /* 0x000000033f3b7211 */ /* 0x080fe200000f16ff */
[----:B------:R1:W-:Y:S01]  /*1470*/  STL [R1+0xb0], R73 ;  /* 0x0000b04901007387 */ /* 0x0003e20000100800 */
[-C--:B------:R-:W-:Y:S02]  /*1480*/  LEA.HI.X.SX32 R77, R81, R3.reuse, 0x2, P2 ;  /* 0x00000003514d7211 */ /* 0x080fe400010f16ff */
[-C--:B------:R-:W-:Y:S01]  /*1490*/  IADD3 R80, P2, R80, R2.reuse, RZ ;  /* 0x0000000250507210 */ /* 0x080fe20007f5e0ff */
[----:B------:R-:W2:Y:S01]  /*14a0*/  LDL.64 R112, [R1+0x40] ;  /* 0x0000400001707983 */ /* 0x000ea20000100a00 */
[-C--:B------:R-:W-:Y:S02]  /*14b0*/  IADD3 R62, P0, R62, R2.reuse, RZ ;  /* 0x000000023e3e7210 */ /* 0x080fe40007f1e0ff */
[----:B------:R-:W-:Y:S01]  /*14c0*/  LEA.HI.X.SX32 R81, R85, R3, 0x2, P2 ;  /* 0x0000000355517211 */ /* 0x000fe200010f16ff */
[----:B------:R-:W3:Y:S01]  /*14d0*/  LDL.64 R118, [R1+0x20] ;  /* 0x0000200001767983 */ /* 0x000ee20000100a00 */
[----:B------:R-:W-:-:S02]  /*14e0*/  IADD3 R84, P2, R84, R2, RZ ;  /* 0x0000000254547210 */ /* 0x000fc40007f5e0ff */
[----:B-1----:R-:W-:Y:S02]  /*14f0*/  LOP3.LUT R73, R116, 0x1ff, RZ, 0xc0, !PT ;  /* 0x000001ff74497812 */ /* 0x002fe400078ec0ff */
[-C--:B------:R-:W-:Y:S02]  /*1500*/  LEA.HI.X.SX32 R85, R89, R3.reuse, 0x2, P2 ;  /* 0x0000000359557211 */ /* 0x080fe400010f16ff */
[-C--:B------:R-:W-:Y:S02]  /*1510*/  IADD3 R88, P2, R88, R2.reuse, RZ ;  /* 0x0000000258587210 */ /* 0x080fe40007f5e0ff */
[-C--:B------:R-:W-:Y:S02]  /*1520*/  LEA.HI.X.SX32 R63, R67, R3.reuse, 0x2, P0 ;  /* 0x00000003433f7211 */ /* 0x080fe400000f16ff */
[----:B------:R-:W-:Y:S02]  /*1530*/  LEA.HI.X.SX32 R89, R93, R3, 0x2, P2 ;  /* 0x000000035d597211 */ /* 0x000fe400010f16ff */
[----:B------:R-:W-:-:S02]  /*1540*/  IADD3 R92, P2, R92, R2, RZ ;  /* 0x000000025c5c7210 */ /* 0x000fc40007f5e0ff */
[-C--:B------:R-:W-:Y:S02]  /*1550*/  IADD3 R66, P0, R66, R2.reuse, RZ ;  /* 0x0000000242427210 */ /* 0x080fe40007f1e0ff */
[-C--:B------:R-:W-:Y:S02]  /*1560*/  LEA.HI.X.SX32 R93, R97, R3.reuse, 0x2, P2 ;  /* 0x00000003615d7211 */ /* 0x080fe400010f16ff */
[-C--:B------:R-:W-:Y:S02]  /*1570*/  IADD3 R96, P2, R96, R2.reuse, RZ ;  /* 0x0000000260607210 */ /* 0x080fe40007f5e0ff */
[-C--:B------:R-:W-:Y:S02]  /*1580*/  LEA.HI.X.SX32 R67, R71, R3.reuse, 0x2, P0 ;  /* 0x0000000347437211 */ /* 0x080fe400000f16ff */
[----:B------:R-:W-:Y:S02]  /*1590*/  LEA.HI.X.SX32 R97, R0, R3, 0x2, P2 ;  /* 0x0000000300617211 */ /* 0x000fe400010f16ff */
[----:B------:R-:W-:-:S02]  /*15a0*/  IADD3 R100, P2, R100, R2, RZ ;  /* 0x0000000264647210 */ /* 0x000fc40007f5e0ff */
[-C--:B------:R-:W-:Y:S02]  /*15b0*/  IADD3 R70, P0, R70, R2.reuse, RZ ;  /* 0x0000000246467210 */ /* 0x080fe40007f1e0ff */
[-C--:B------:R-:W-:Y:S01]  /*15c0*/  LEA.HI.X.SX32 R101, R117, R3.reuse, 0x2, P2 ;  /* 0x0000000375657211 */ /* 0x080fe200010f16ff */
[----:B------:R-:W-:Y:S01]  /*15d0*/  IMAD.SHL.U32 R117, R73, 0x4, RZ ;  /* 0x0000000449757824 */ /* 0x000fe200078e00ff */
[-C--:B------:R-:W-:Y:S02]  /*15e0*/  LEA.HI.X.SX32 R71, R75, R3.reuse, 0x2, P0 ;  /* 0x000000034b477211 */ /* 0x080fe400000f16ff */
[----:B------:R-:W-:Y:S02]  /*15f0*/  IADD3 R74, P0, R74, R2, RZ ;  /* 0x000000024a4a7210 */ /* 0x000fe40007f1e0ff */
[----:B------:R1:W-:Y:S02]  /*1600*/  LDGSTS.E [R117], [R2.64], !P4 ;  /* 0x0000000002757fae */ /* 0x0003e4000e121844 */
[----:B------:R-:W-:-:S02]  /*1610*/  LEA.HI.X.SX32 R75, R79, R3, 0x2, P0 ;  /* 0x000000034f4b7211 */ /* 0x000fc400000f16ff */
[----:B------:R-:W-:-:S04]  /*1620*/  IADD3 R78, P0, R78, R2, RZ ;  /* 0x000000024e4e7210 */ /* 0x000fc80007f1e0ff */
[----:B------:R-:W-:Y:S02]  /*1630*/  LEA.HI.X.SX32 R79, R83, R3, 0x2, P0 ;  /* 0x00000003534f7211 */ /* 0x000fe400000f16ff */
[----:B------:R-:W-:-:S04]  /*1640*/  IADD3 R82, P0, R82, R2, RZ ;  /* 0x0000000252527210 */ /* 0x000fc80007f1e0ff */
[----:B------:R-:W-:Y:S02]  /*1650*/  LEA.HI.X.SX32 R83, R87, R3, 0x2, P0 ;  /* 0x0000000357537211 */ /* 0x000fe400000f16ff */
[----:B------:R-:W-:-:S04]  /*1660*/  IADD3 R86, P0, R86, R2, RZ ;  /* 0x0000000256567210 */ /* 0x000fc80007f1e0ff */
[-C--:B------:R-:W-:Y:S02]  /*1670*/  LEA.HI.X.SX32 R87, R91, R3.reuse, 0x2, P0 ;  /* 0x000000035b577211 */ /* 0x080fe400000f16ff */
[----:B------:R-:W-:Y:S01]  /*1680*/  IADD3 R90, P0, R90, R2, RZ ;  /* 0x000000025a5a7210 */ /* 0x000fe20007f1e0ff */
[----:B--2---:R2:W-:Y:S04]  /*1690*/  LDGSTS.E [R117+0x2000], [R112.64], !P6 ;  /* 0x0200000070757fae */ /* 0x0045e8000f121844 */
[----:B---3--:R3:W-:Y:S01]  /*16a0*/  LDGSTS.E [R117+0x4000], [R118.64], !P5 ;  /* 0x0400000076757fae */ /* 0x0087e2000e921844 */
[----:B------:R-:W-:-:S03]  /*16b0*/  LEA.HI.X.SX32 R91, R95, R3, 0x2, P0 ;  /* 0x000000035f5b7211 */ /* 0x000fc600000f16ff */
[----:B--2---:R-:W2:Y:S04]  /*16c0*/  LDL.LU.64 R112, [R1+0xc8] ;  /* 0x0000c80001707983 */ /* 0x004ea80000300a00 */
[----:B---3--:R-:W3:Y:S01]  /*16d0*/  LDL.64 R118, [R1+0x58] ;  /* 0x0000580001767983 */ /* 0x008ee20000100a00 */
[-C--:B------:R-:W-:Y:S01]  /*16e0*/  IADD3 R94, P0, R94, R2.reuse, RZ ;  /* 0x000000025e5e7210 */ /* 0x080fe20007f1e0ff */
[----:B------:R-:W-:Y:S01]  /*16f0*/  IMAD R106, R125, 0x3f, RZ ;  /* 0x0000003f7d6a7824 */ /* 0x000fe200078e02ff */
[----:B------:R-:W-:Y:S01]  /*1700*/  IADD3 R105, R120, -0x15, RZ ;  /* 0xffffffeb78697810 */ /* 0x000fe20007ffe0ff */
[----:B------:R4:W-:Y:S01]  /*1710*/  LDGSTS.E [R117+0x6000], [R114.64], !P1 ;  /* 0x0600000072757fae */ /* 0x0009e2000c921844 */
[-C--:B------:R-:W-:Y:S02]  /*1720*/  LEA.HI.X.SX32 R95, R99, R3.reuse, 0x2, P0 ;  /* 0x00000003635f7211 */ /* 0x080fe400000f16ff */
[----:B------:R-:W-:Y:S01]  /*1730*/  IADD3 R98, P0, R98, R2, RZ ;  /* 0x0000000262627210 */ /* 0x000fe20007f1e0ff */
[----:B------:R5:W-:Y:S03]  /*1740*/  LDGSTS.E [R117+0x8000], [R10.64], !P3 ;  /* 0x080000000a757fae */ /* 0x000be6000d921844 */
[----:B------:R-:W-:-:S02]  /*1750*/  LEA.HI.X.SX32 R99, R103, R3, 0x2, P0 ;  /* 0x0000000367637211 */ /* 0x000fc400000f16ff */
[-C--:B------:R-:W-:Y:S02]  /*1760*/  IADD3 R102, P0, R102, R2.reuse, RZ ;  /* 0x0000000266667210 */ /* 0x080fe40007f1e0ff */
[----:B------:R-:W-:Y:S02]  /*1770*/  IADD3 R104, P2, R104, R2, RZ ;  /* 0x0000000268687210 */ /* 0x000fe40007f5e0ff */
[----:B------:R-:W-:Y:S02]  /*1780*/  IADD3 R0, R120, -0x19, RZ ;  /* 0xffffffe778007810 */ /* 0x000fe40007ffe0ff */
[-C--:B------:R-:W-:Y:S02]  /*1790*/  LEA.HI.X.SX32 R103, R107, R3.reuse, 0x2, P0 ;  /* 0x000000036b677211 */ /* 0x080fe400000f16ff */
[----:B------:R-:W-:Y:S02]  /*17a0*/  ISETP.GE.U32.AND P0, PT, R105, 0x7fffffac, PT ;  /* 0x7fffffac6900780c */ /* 0x000fe40003f06070 */
[----:B------:R-:W-:-:S02]  /*17b0*/  LEA.HI.X.SX32 R105, R106, R3, 0x2, P2 ;  /* 0x000000036a697211 */ /* 0x000fc400010f16ff */
[----:B------:R-:W-:Y:S02]  /*17c0*/  ISETP.GE.U32.AND P2, PT, R0, 0x7fffffa8, PT ;  /* 0x7fffffa80000780c */ /* 0x000fe40003f46070 */
[C---:B------:R-:W-:Y:S02]  /*17d0*/  IADD3 R0, R120.reuse, -0x1d, RZ ;  /* 0xffffffe378007810 */ /* 0x040fe40007ffe0ff */
[----:B------:R-:W-:Y:S02]  /*17e0*/  IADD3 R106, R120, -0x21, RZ ;  /* 0xffffffdf786a7810 */ /* 0x000fe40007ffe0ff */
[----:B------:R-:W-:Y:S02]  /*17f0*/  ISETP.GE.U32.AND P4, PT, R0, 0x7fffffa4, PT ;  /* 0x7fffffa40000780c */ /* 0x000fe40003f86070 */
[----:B------:R-:W-:Y:S01]  /*1800*/  IADD3 R0, R120, -0x25, RZ ;  /* 0xffffffdb78007810 */ /* 0x000fe20007ffe0ff */
[----:B------:R1:W-:Y:S01]  /*1810*/  LDGSTS.E [R117+0xa000], [R18.64], !P0 ;  /* 0x0a00000012757fae */ /* 0x0003e2000c121844 */
[----:B------:R-:W-:-:S02]  /*1820*/  ISETP.GE.U32.AND P6, PT, R106, 0x7fffffa0, PT ;  /* 0x7fffffa06a00780c */ /* 0x000fc40003fc6070 */
[----:B------:R-:W-:Y:S01]  /*1830*/  ISETP.GE.U32.AND P5, PT, R0, 0x7fffff9c, PT ;  /* 0x7fffff9c0000780c */ /* 0x000fe20003fa6070 */
[----:B------:R1:W-:Y:S01]  /*1840*/  LDGSTS.E [R117+0xc000], [R26.64], !P2 ;  /* 0x0c0000001a757fae */ /* 0x0003e2000d121844 */
[C---:B------:R-:W-:Y:S02]  /*1850*/  IADD3 R106, R120.reuse, -0x29, RZ ;  /* 0xffffffd7786a7810 */ /* 0x040fe40007ffe0ff */
[----:B------:R-:W-:Y:S02]  /*1860*/  IADD3 R0, R120, -0x2d, RZ ;  /* 0xffffffd378007810 */ /* 0x000fe40007ffe0ff */
[----:B------:R-:W-:Y:S01]  /*1870*/  ISETP.GE.U32.AND P1, PT, R106, 0x7fffff98, PT ;  /* 0x7fffff986a00780c */ /* 0x000fe20003f26070 */
[----:B------:R1:W-:Y:S01]  /*1880*/  LDGSTS.E [R117+0xe000], [R34.64], !P4 ;  /* 0x0e00000022757fae */ /* 0x0003e2000e121844 */
[----:B------:R-:W-:Y:S02]  /*1890*/  ISETP.GE.U32.AND P3, PT, R0, 0x7fffff94, PT ;  /* 0x7fffff940000780c */ /* 0x000fe40003f66070 */
[C---:B------:R-:W-:Y:S01]  /*18a0*/  IADD3 R106, R120.reuse, -0x31, RZ ;  /* 0xffffffcf786a7810 */ /* 0x040fe20007ffe0ff */
[----:B------:R1:W-:Y:S01]  /*18b0*/  LDGSTS.E [R117+0x10000], [R42.64], !P6 ;  /* 0x100000002a757fae */ /* 0x0003e2000f121844 */
[----:B------:R-:W-:-:S02]  /*18c0*/  IADD3 R0, R120, -0x35, RZ ;  /* 0xffffffcb78007810 */ /* 0x000fc40007ffe0ff */
[----:B------:R-:W-:Y:S01]  /*18d0*/  ISETP.GE.U32.AND P0, PT, R106, 0x7fffff90, PT ;  /* 0x7fffff906a00780c */ /* 0x000fe20003f06070 */
[----:B------:R1:W-:Y:S01]  /*18e0*/  LDGSTS.E [R117+0x12000], [R50.64], !P5 ;  /* 0x1200000032757fae */ /* 0x0003e2000e921844 */
[----:B------:R-:W-:Y:S02]  /*18f0*/  ISETP.GE.U32.AND P2, PT, R0, 0x7fffff8c, PT ;  /* 0x7fffff8c0000780c */ /* 0x000fe40003f46070 */
[C---:B------:R-:W-:Y:S01]  /*1900*/  IADD3 R106, R120.reuse, -0x39, RZ ;  /* 0xffffffc7786a7810 */ /* 0x040fe20007ffe0ff */
[----:B------:R1:W-:Y:S01]  /*1910*/  LDGSTS.E [R117+0x14000], [R58.64], !P1 ;  /* 0x140000003a757fae */ /* 0x0003e2000c921844 */
[----:B------:R-:W-:Y:S02]  /*1920*/  IADD3 R0, R120, -0x3d, RZ ;  /* 0xffffffc378007810 */ /* 0x000fe40007ffe0ff */
[----:B------:R-:W-:Y:S01]  /*1930*/  ISETP.GE.U32.AND P4, PT, R106, 0x7fffff88, PT ;  /* 0x7fffff886a00780c */ /* 0x000fe20003f86070 */
[----:B------:R1:W-:Y:S01]  /*1940*/  LDGSTS.E [R117+0x16000], [R66.64], !P3 ;  /* 0x1600000042757fae */ /* 0x0003e2000d921844 */
[----:B------:R-:W-:-:S02]  /*1950*/  ISETP.GE.U32.AND P6, PT, R0, 0x7fffff84, PT ;  /* 0x7fffff840000780c */ /* 0x000fc40003fc6070 */
[C---:B------:R-:W-:Y:S01]  /*1960*/  IADD3 R106, R120.reuse, -0x2, RZ ;  /* 0xfffffffe786a7810 */ /* 0x040fe20007ffe0ff */
[----:B------:R1:W-:Y:S01]  /*1970*/  LDGSTS.E [R117+0x18000], [R74.64], !P0 ;  /* 0x180000004a757fae */ /* 0x0003e2000c121844 */
[----:B------:R-:W-:Y:S02]  /*1980*/  IADD3 R0, R120, -0x6, RZ ;  /* 0xfffffffa78007810 */ /* 0x000fe40007ffe0ff */
[----:B------:R-:W-:Y:S01]  /*1990*/  ISETP.GE.U32.AND P5, PT, R106, 0x7fffffbf, PT ;  /* 0x7fffffbf6a00780c */ /* 0x000fe20003fa6070 */
[----:B------:R1:W-:Y:S01]  /*19a0*/  LDGSTS.E [R117+0x1a000], [R82.64], !P2 ;  /* 0x1a00000052757fae */ /* 0x0003e2000d121844 */
[----:B------:R-:W-:Y:S02]  /*19b0*/  ISETP.GE.U32.AND P1, PT, R0, 0x7fffffbb, PT ;  /* 0x7fffffbb0000780c */ /* 0x000fe40003f26070 */
[----:B----4-:R-:W-:Y:S01]  /*19c0*/  LOP3.LUT R115, R117, 0x20, RZ, 0x3c, !PT ;  /* 0x0000002075737812 */ /* 0x010fe200078e3cff */
[----:B------:R4:W-:Y:S04]  /*19d0*/  LDGSTS.E [R117+0x1c000], [R90.64], !P4 ;  /* 0x1c0000005a757fae */ /* 0x0009e8000e121844 */
[----:B------:R-:W-:Y:S04]  /*19e0*/  STL.64 [R1+0x98], R10 ;  /* 0x0000980a01007387 */ /* 0x000fe80000100a00 */
[----:B------:R4:W-:Y:S04]  /*19f0*/  LDGSTS.E [R117+0x1e000], [R98.64], !P6 ;  /* 0x1e00000062757fae */ /* 0x0009e8000f121844 */
[----:B------:R-:W-:Y:S04]  /*1a00*/  STL.64 [R1+0xa0], R18 ;  /* 0x0000a01201007387 */ /* 0x000fe80000100a00 */
[----:B------:R1:W-:Y:S04]  /*1a10*/  STL.64 [R1+0xa8], R26 ;  /* 0x0000a81a01007387 */ /* 0x0003e80000100a00 */
[----:B---3--:R3:W-:Y:S04]  /*1a20*/  LDGSTS.E [R115+0x800], [R118.64], !P5 ;  /* 0x0080000076737fae */ /* 0x0087e8000e921844 */
[----:B--2---:R2:W-:Y:S04]  /*1a30*/  LDGSTS.E [R115+0x2800], [R112.64], !P1 ;  /* 0x0280000070737fae */ /* 0x0045e8000c921844 */
[----:B--2---:R-:W2:Y:S04]  /*1a40*/  LDL.LU.64 R112, [R1+0xc0] ;  /* 0x0000c00001707983 */ /* 0x004ea80000300a00 */
[----:B---3--:R-:W3:Y:S01]  /*1a50*/  LDL.64 R118, [R1+0x48] ;  /* 0x0000480001767983 */ /* 0x008ee20000100a00 */
[----:B------:R-:W-:-:S02]  /*1a60*/  IADD3 R106, R120, -0xa, RZ ;  /* 0xfffffff6786a7810 */ /* 0x000fc40007ffe0ff */
[----:B------:R-:W-:Y:S01]  /*1a70*/  IADD3 R0, R120, -0xe, RZ ;  /* 0xfffffff278007810 */ /* 0x000fe20007ffe0ff */
[----:B-1----:R-:W3:Y:S01]  /*1a80*/  LDL.64 R26, [R1+0x8] ;  /* 0x00000800011a7983 */ /* 0x002ee20000100a00 */
[----:B------:R-:W-:Y:S02]  /*1a90*/  ISETP.GE.U32.AND P3, PT, R106, 0x7fffffb7, PT ;  /* 0x7fffffb76a00780c */ /* 0x000fe40003f66070 */
[----:B------:R-:W-:Y:S02]  /*1aa0*/  IADD3 R106, R120, -0x12, RZ ;  /* 0xffffffee786a7810 */ /* 0x000fe40007ffe0ff */
[----:B------:R-:W-:Y:S02]  /*1ab0*/  ISETP.GE.U32.AND P0, PT, R0, 0x7fffffb3, PT ;  /* 0x7fffffb30000780c */ /* 0x000fe40003f06070 */
[----:B------:R-:W-:Y:S02]  /*1ac0*/  ISETP.GE.U32.AND P2, PT, R106, 0x7fffffaf, PT ;  /* 0x7fffffaf6a00780c */ /* 0x000fe40003f46070 */
[----:B------:R-:W-:-:S02]  /*1ad0*/  IADD3 R106, R120, -0x1a, RZ ;  /* 0xffffffe6786a7810 */ /* 0x000fc40007ffe0ff */
[----:B------:R-:W-:Y:S02]  /*1ae0*/  IADD3 R0, R120, -0x16, RZ ;  /* 0xffffffea78007810 */ /* 0x000fe40007ffe0ff */
[----:B------:R-:W-:Y:S01]  /*1af0*/  ISETP.GE.U32.AND P6, PT, R106, 0x7fffffa7, PT ;  /* 0x7fffffa76a00780c */ /* 0x000fe20003fc6070 */
[----:B------:R1:W-:Y:S01]  /*1b00*/  LDGSTS.E [R115+0x4800], [R122.64], !P3 ;  /* 0x048000007a737fae */ /* 0x0003e2000d921844 */
[----:B------:R-:W-:Y:S02]  /*1b10*/  IADD3 R106, R120, -0x22, RZ ;  /* 0xffffffde786a7810 */ /* 0x000fe40007ffe0ff */
[----:B------:R-:W-:Y:S01]  /*1b20*/  ISETP.GE.U32.AND P4, PT, R0, 0x7fffffab, PT ;  /* 0x7fffffab0000780c */ /* 0x000fe20003f86070 */
[----:B------:R1:W-:Y:S01]  /*1b30*/  LDGSTS.E [R115+0x6800], [R4.64], !P0 ;  /* 0x0680000004737fae */ /* 0x0003e2000c121844 */
[----:B------:R-:W-:Y:S02]  /*1b40*/  IADD3 R0, R120, -0x1e, RZ ;  /* 0xffffffe278007810 */ /* 0x000fe40007ffe0ff */
[----:B------:R-:W-:Y:S01]  /*1b50*/  ISETP.GE.U32.AND P1, PT, R106, 0x7fffff9f, PT ;  /* 0x7fffff9f6a00780c */ /* 0x000fe20003f26070 */
[----:B------:R1:W-:Y:S01]  /*1b60*/  LDGSTS.E [R115+0x8800], [R12.64], !P2 ;  /* 0x088000000c737fae */ /* 0x0003e2000d121844 */
[----:B------:R-:W-:-:S02]  /*1b70*/  IADD3 R106, R120, -0x2a, RZ ;  /* 0xffffffd6786a7810 */ /* 0x000fc40007ffe0ff */
[----:B------:R-:W-:Y:S02]  /*1b80*/  ISETP.GE.U32.AND P5, PT, R0, 0x7fffffa3, PT ;  /* 0x7fffffa30000780c */ /* 0x000fe40003fa6070 */
[----:B------:R-:W-:Y:S02]  /*1b90*/  IADD3 R0, R120, -0x26, RZ ;  /* 0xffffffda78007810 */ /* 0x000fe40007ffe0ff */
[----:B------:R-:W-:Y:S01]  /*1ba0*/  ISETP.GE.U32.AND P0, PT, R106, 0x7fffff97, PT ;  /* 0x7fffff976a00780c */ /* 0x000fe20003f06070 */
[----:B------:R1:W-:Y:S01]  /*1bb0*/  LDGSTS.E [R115+0xa800], [R20.64], !P4 ;  /* 0x0a80000014737fae */ /* 0x0003e2000e121844 */
[----:B------:R-:W-:Y:S02]  /*1bc0*/  IADD3 R106, R120, -0x32, RZ ;  /* 0xffffffce786a7810 */ /* 0x000fe40007ffe0ff */
[----:B------:R-:W-:Y:S01]  /*1bd0*/  ISETP.GE.U32.AND P3, PT, R0, 0x7fffff9b, PT ;  /* 0x7fffff9b0000780c */ /* 0x000fe20003f66070 */
[----:B------:R1:W-:Y:S01]  /*1be0*/  LDGSTS.E [R115+0xc800], [R28.64], !P6 ;  /* 0x0c8000001c737fae */ /* 0x0003e2000f121844 */
[----:B------:R-:W-:-:S02]  /*1bf0*/  IABS R114, c[0x0][0x17c] ;  /* 0x00005f0000727a13 */ /* 0x000fc40000000000 */
[----:B------:R-:W-:Y:S01]  /*1c00*/  IADD3 R0, R120, -0x2e, RZ ;  /* 0xffffffd278007810 */ /* 0x000fe20007ffe0ff */
[----:B------:R1:W-:Y:S01]  /*1c10*/  LDGSTS.E [R115+0xe800], [R36.64], !P5 ;  /* 0x0e80000024737fae */ /* 0x0003e2000e921844 */
[----:B------:R-:W-:Y:S02]  /*1c20*/  ISETP.GE.U32.AND P4, PT, R106, 0x7fffff8f, PT ;  /* 0x7fffff8f6a00780c */ /* 0x000fe40003f86070 */
[----:B------:R-:W1:Y:S01]  /*1c30*/  I2F.RP R106, R114 ;  /* 0x00000072006a7306 */ /* 0x000e620000209400 */
[----:B------:R-:W-:Y:S01]  /*1c40*/  ISETP.GE.U32.AND P2, PT, R0, 0x7fffff93, PT ;  /* 0x7fffff930000780c */ /* 0x000fe20003f46070 */
[----:B------:R1:W-:Y:S01]  /*1c50*/  LDGSTS.E [R115+0x10800], [R44.64], !P1 ;  /* 0x108000002c737fae */ /* 0x0003e2000c921844 */
[C---:B------:R-:W-:Y:S02]  /*1c60*/  IADD3 R0, R120.reuse, -0x36, RZ ;  /* 0xffffffca78007810 */ /* 0x040fe40007ffe0ff */
[----:B------:R-:W-:Y:S01]  /*1c70*/  IADD3 R107, R120, -0x3, RZ ;  /* 0xfffffffd786b7810 */ /* 0x000fe20007ffe0ff */
[----:B------:R2:W-:Y:S01]  /*1c80*/  LDGSTS.E [R115+0x12800], [R52.64], !P3 ;  /* 0x1280000034737fae */ /* 0x0005e2000d921844 */
[----:B------:R-:W-:-:S02]  /*1c90*/  ISETP.GE.U32.AND P6, PT, R0, 0x7fffff8b, PT ;  /* 0x7fffff8b0000780c */ /* 0x000fc40003fc6070 */
[----:B------:R-:W-:Y:S01]  /*1ca0*/  IADD3 R0, R120, -0x3a, RZ ;  /* 0xffffffc678007810 */ /* 0x000fe20007ffe0ff */
[----:B------:R2:W-:Y:S03]  /*1cb0*/  LDGSTS.E [R115+0x14800], [R60.64], !P0 ;  /* 0x148000003c737fae */ /* 0x0005e6000c121844 */
[----:B------:R-:W-:Y:S01]  /*1cc0*/  ISETP.GE.U32.AND P5, PT, R0, 0x7fffff87, PT ;  /* 0x7fffff870000780c */ /* 0x000fe20003fa6070 */
[----:B------:R2:W-:Y:S01]  /*1cd0*/  LDGSTS.E [R115+0x16800], [R68.64], !P2 ;  /* 0x1680000044737fae */ /* 0x0005e2000d121844 */
[----:B------:R-:W-:Y:S01]  /*1ce0*/  IADD3 R0, R120, -0x3e, RZ ;  /* 0xffffffc278007810 */ /* 0x000fe20007ffe0ff */
[----:B-1----:R-:W1:Y:S01]  /*1cf0*/  MUFU.RCP R106, R106 ;  /* 0x0000006a006a7308 */ /* 0x002e620000001000 */
        /* <DEDUP_REMOVED lines=8> */
[C---:B------:R-:W-:Y:S02]  /*1d80*/  IADD3 R0, R120.reuse, -0xf, RZ ;  /* 0xfffffff178007810 */ /* 0x040fe40007ffe0ff */
[----:B------:R-:W-:Y:S02]  /*1d90*/  ISETP.GE.U32.AND P2, PT, R107, 0x7fffffb6, PT ;  /* 0x7fffffb66b00780c */ /* 0x000fe40003f46070 */
[----:B------:R-:W-:Y:S01]  /*1da0*/  IADD3 R107, R120, -0x13, RZ ;  /* 0xffffffed786b7810 */ /* 0x000fe20007ffe0ff */
[----:B------:R1:W-:Y:S01]  /*1db0*/  LDGSTS.E [R115+0x1e800], [R100.64], !P1 ;  /* 0x1e80000064737fae */ /* 0x0003e2000c921844 */
[----:B------:R-:W-:-:S02]  /*1dc0*/  ISETP.GE.U32.AND P4, PT, R0, 0x7fffffb2, PT ;  /* 0x7fffffb20000780c */ /* 0x000fc40003f86070 */
[C---:B------:R-:W-:Y:S02]  /*1dd0*/  IADD3 R0, R120.reuse, -0x17, RZ ;  /* 0xffffffe978007810 */ /* 0x040fe40007ffe0ff */
[----:B------:R-:W-:Y:S02]  /*1de0*/  ISETP.GE.U32.AND P6, PT, R107, 0x7fffffae, PT ;  /* 0x7fffffae6b00780c */ /* 0x000fe40003fc6070 */
[----:B------:R-:W-:Y:S02]  /*1df0*/  IADD3 R107, R120, -0x1b, RZ ;  /* 0xffffffe5786b7810 */ /* 0x000fe40007ffe0ff */
[----:B------:R-:W-:Y:S02]  /*1e00*/  ISETP.GE.U32.AND P5, PT, R0, 0x7fffffaa, PT ;  /* 0x7fffffaa0000780c */ /* 0x000fe40003fa6070 */
[----:B-----5:R-:W-:Y:S02]  /*1e10*/  LOP3.LUT R11, R117, 0x40, RZ, 0x3c, !PT ;  /* 0x00000040750b7812 */ /* 0x020fe400078e3cff */
[----:B------:R-:W-:-:S02]  /*1e20*/  ISETP.GE.U32.AND P1, PT, R107, 0x7fffffa6, PT ;  /* 0x7fffffa66b00780c */ /* 0x000fc40003f26070 */
[----:B-1----:R-:W-:Y:S02]  /*1e30*/  IADD3 R106, R106, 0xffffffe, RZ ;  /* 0x0ffffffe6a6a7810 */ /* 0x002fe40007ffe0ff */
[C---:B------:R-:W-:Y:S02]  /*1e40*/  IADD3 R0, R120.reuse, -0x1f, RZ ;  /* 0xffffffe178007810 */ /* 0x040fe40007ffe0ff */
[----:B------:R1:W5:Y:S02]  /*1e50*/  F2I.FTZ.U32.TRUNC.NTZ R107, R106 ;  /* 0x0000006a006b7305 */ /* 0x000364000021f000 */
[----:B-1----:R-:W-:Y:S02]  /*1e60*/  IADD3 R106, R120, -0x2f, RZ ;  /* 0xffffffd1786a7810 */ /* 0x002fe40007ffe0ff */
[----:B------:R-:W-:Y:S01]  /*1e70*/  LOP3.LUT R10, R117, 0x60, RZ, 0x3c, !PT ;  /* 0x00000060750a7812 */ /* 0x000fe200078e3cff */
[----:B--2---:R1:W-:Y:S01]  /*1e80*/  LDGSTS.E [R11+0x1000], [R112.64], !P3 ;  /* 0x01000000700b7fae */ /* 0x0043e2000d921844 */
[----:B------:R-:W-:-:S02]  /*1e90*/  ISETP.GE.U32.AND P3, PT, R0, 0x7fffffa2, PT ;  /* 0x7fffffa20000780c */ /* 0x000fc40003f66070 */
[----:B------:R-:W-:Y:S01]  /*1ea0*/  IADD3 R0, R120, -0x23, RZ ;  /* 0xffffffdd78007810 */ /* 0x000fe20007ffe0ff */
[----:B------:R2:W-:Y:S04]  /*1eb0*/  LDGSTS.E [R11+0x3000], [R108.64], !P0 ;  /* 0x030000006c0b7fae */ /* 0x0005e8000c121844 */
[----:B------:R1:W-:Y:S01]  /*1ec0*/  LDGSTS.E [R11+0x5000], [R110.64], !P2 ;  /* 0x050000006e0b7fae */ /* 0x0003e2000d121844 */
[----:B------:R-:W-:-:S03]  /*1ed0*/  ISETP.GE.U32.AND P0, PT, R0, 0x7fffff9e, PT ;  /* 0x7fffff9e0000780c */ /* 0x000fc60003f06070 */
[----:B------:R1:W-:Y:S01]  /*1ee0*/  LDGSTS.E [R11+0x7000], [R6.64], !P4 ;  /* 0x07000000060b7fae */ /* 0x0003e2000e121844 */
[----:B------:R-:W-:-:S03]  /*1ef0*/  IADD3 R0, R120, -0x2b, RZ ;  /* 0xffffffd578007810 */ /* 0x000fc60007ffe0ff */
[----:B------:R1:W-:Y:S01]  /*1f00*/  LDGSTS.E [R11+0x9000], [R14.64], !P6 ;  /* 0x090000000e0b7fae */ /* 0x0003e2000f121844 */
[----:B------:R-:W-:Y:S02]  /*1f10*/  ISETP.GE.U32.AND P6, PT, R106, 0x7fffff92, PT ;  /* 0x7fffff926a00780c */ /* 0x000fe40003fc6070 */
[----:B------:R-:W-:Y:S01]  /*1f20*/  IADD3 R106, R120, -0x37, RZ ;  /* 0xffffffc9786a7810 */ /* 0x000fe20007ffe0ff */
[----:B------:R1:W-:Y:S01]  /*1f30*/  LDGSTS.E [R11+0xb000], [R22.64], !P5 ;  /* 0x0b000000160b7fae */ /* 0x0003e2000e921844 */
[----:B------:R-:W-:-:S03]  /*1f40*/  ISETP.GE.U32.AND P4, PT, R0, 0x7fffff96, PT ;  /* 0x7fffff960000780c */ /* 0x000fc60003f86070 */
[----:B------:R1:W-:Y:S01]  /*1f50*/  LDGSTS.E [R11+0xd000], [R30.64], !P1 ;  /* 0x0d0000001e0b7fae */ /* 0x0003e2000c921844 */
[----:B------:R-:W-:Y:S02]  /*1f60*/  ISETP.GE.U32.AND P1, PT, R106, 0x7fffff8a, PT ;  /* 0x7fffff8a6a00780c */ /* 0x000fe40003f26070 */
[C---:B------:R-:W-:Y:S01]  /*1f70*/  IADD3 R106, R120.reuse, -0x3b, RZ ;  /* 0xffffffc5786a7810 */ /* 0x040fe20007ffe0ff */
[----:B------:R1:W-:Y:S01]  /*1f80*/  LDGSTS.E [R11+0xf000], [R38.64], !P3 ;  /* 0x0f000000260b7fae */ /* 0x0003e2000d921844 */
[C---:B--2---:R-:W-:Y:S02]  /*1f90*/  IADD3 R108, R120.reuse, -0x27, RZ ;  /* 0xffffffd9786c7810 */ /* 0x044fe40007ffe0ff */
[----:B------:R-:W-:Y:S01]  /*1fa0*/  IADD3 R0, R120, -0x33, RZ ;  /* 0xffffffcd78007810 */ /* 0x000fe20007ffe0ff */
[----:B------:R2:W-:Y:S01]  /*1fb0*/  LDGSTS.E [R11+0x11000], [R46.64], !P0 ;  /* 0x110000002e0b7fae */ /* 0x0005e2000c121844 */
[----:B------:R-:W-:Y:S02]  /*1fc0*/  ISETP.GE.U32.AND P3, PT, R106, 0x7fffff86, PT ;  /* 0x7fffff866a00780c */ /* 0x000fe40003f66070 */
[----:B------:R-:W-:-:S02]  /*1fd0*/  ISETP.GE.U32.AND P2, PT, R108, 0x7fffff9a, PT ;  /* 0x7fffff9a6c00780c */ /* 0x000fc40003f46070 */
[----:B------:R-:W-:Y:S01]  /*1fe0*/  ISETP.GE.U32.AND P5, PT, R0, 0x7fffff8e, PT ;  /* 0x7fffff8e0000780c */ /* 0x000fe20003fa6070 */
[----:B-----5:R-:W-:Y:S01]  /*1ff0*/  IMAD.MOV R0, RZ, RZ, -R107 ;  /* 0x000000ffff007224 */ /* 0x020fe200078e0a6b */
[----:B------:R-:W-:-:S03]  /*2000*/  IADD3 R106, R120, -0x3f, RZ ;  /* 0xffffffc1786a7810 */ /* 0x000fc60007ffe0ff */
[----:B------:R-:W-:Y:S01]  /*2010*/  IMAD R0, R0, R114, RZ ;  /* 0x0000007200007224 */ /* 0x000fe200078e02ff */
[----:B------:R-:W-:Y:S01]  /*2020*/  ISETP.GE.U32.AND P0, PT, R106, 0x7fffff82, PT ;  /* 0x7fffff826a00780c */ /* 0x000fe20003f06070 */
[----:B------:R-:W-:-:S04]  /*2030*/  IMAD.MOV.U32 R106, RZ, RZ, RZ ;  /* 0x000000ffff6a7224 */ /* 0x000fc800078e00ff */
[----:B------:R-:W-:Y:S01]  /*2040*/  IMAD.HI.U32 R0, R107, R0, R106 ;  /* 0x000000006b007227 */ /* 0x000fe200078e006a */
[----:B------:R-:W-:Y:S01]  /*2050*/  IADD3 R107, R120, -0x4, RZ ;  /* 0xfffffffc786b7810 */ /* 0x000fe20007ffe0ff */
[----:B------:R2:W-:Y:S03]  /*2060*/  LDGSTS.E [R11+0x13000], [R54.64], !P2 ;  /* 0x13000000360b7fae */ /* 0x0005e6000d121844 */
[----:B------:R-:W-:Y:S01]  /*2070*/  ISETP.GE.U32.AND P2, PT, R107, 0x7fffffbd, PT ;  /* 0x7fffffbd6b00780c */ /* 0x000fe20003f46070 */
[----:B------:R2:W-:Y:S04]  /*2080*/  LDGSTS.E [R11+0x15000], [R62.64], !P4 ;  /* 0x150000003e0b7fae */ /* 0x0005e8000e121844 */
[----:B------:R2:W-:Y:S04]  /*2090*/  LDGSTS.E [R11+0x17000], [R70.64], !P6 ;  /* 0x17000000460b7fae */ /* 0x0005e8000f121844 */
[----:B------:R2:W-:Y:S04]  /*20a0*/  LDGSTS.E [R11+0x19000], [R78.64], !P5 ;  /* 0x190000004e0b7fae */ /* 0x0005e8000e921844 */
[----:B------:R2:W-:Y:S04]  /*20b0*/  LDGSTS.E [R11+0x1b000], [R86.64], !P1 ;  /* 0x1b000000560b7fae */ /* 0x0005e8000c921844 */
[----:B------:R2:W-:Y:S04]  /*20c0*/  LDGSTS.E [R11+0x1d000], [R94.64], !P3 ;  /* 0x1d0000005e0b7fae */ /* 0x0005e8000d921844 */
[----:B------:R2:W-:Y:S04]  /*20d0*/  LDGSTS.E [R11+0x1f000], [R102.64], !P0 ;  /* 0x1f000000660b7fae */ /* 0x0005e8000c121844 */
[----:B---3--:R3:W-:Y:S04]  /*20e0*/  LDGSTS.E [R10+0x1800], [R118.64], !P2 ;  /* 0x01800000760a7fae */ /* 0x0087e8000d121844 */
[----:B---3--:R-:W3:Y:S04]  /*20f0*/  LDL.LU.64 R118, [R1+0xb8] ;  /* 0x0000b80001767983 */ /* 0x008ee80000300a00 */
[----:B------:R-:W1:Y:S01]  /*2100*/  S2R R19, SR_TID.X ;  /* 0x0000000000137919 */ /* 0x000e620000002100 */
[----:B------:R-:W-:Y:S01]  /*2110*/  IMAD.SHL.U32 R124, R124, 0x40, RZ ;  /* 0x000000407c7c7824 */ /* 0x000fe200078e00ff */
[----:B-1----:R-:W-:-:S04]  /*2120*/  SHF.R.U32.HI R112, RZ, 0x6, R19 ;  /* 0x00000006ff707819 */ /* 0x002fc80000011613 */
[----:B------:R-:W-:-:S04]  /*2130*/  SGXT.U32 R112, R112, 0x3 ;  /* 0x000000037070781a */ /* 0x000fc80000000000 */
[----:B------:R-:W-:-:S04]  /*2140*/  LOP3.LUT R112, R124, R112, RZ, 0xfc, !PT ;  /* 0x000000707c707212 */ /* 0x000fc800078efcff */
[----:B------:R-:W-:-:S05]  /*2150*/  IABS R108, R112 ;  /* 0x00000070006c7213 */ /* 0x000fca0000000000 */
[----:B------:R-:W-:-:S04]  /*2160*/  IMAD.MOV.U32 R106, RZ, RZ, R108 ;  /* 0x000000ffff6a7224 */ /* 0x000fc800078e006c */
[----:B------:R-:W-:-:S04]  /*2170*/  IMAD.HI.U32 R107, R0, R106, RZ ;  /* 0x0000006a006b7227 */ /* 0x000fc800078e00ff */
[----:B------:R-:W-:-:S04]  /*2180*/  IMAD.MOV R107, RZ, RZ, -R107 ;  /* 0x000000ffff6b7224 */ /* 0x000fc800078e0a6b */
[----:B------:R-:W-:Y:S01]  /*2190*/  IMAD R106, R114, R107, R106 ;  /* 0x0000006b726a7224 */ /* 0x000fe200078e026a */
[----:B------:R-:W-:-:S04]  /*21a0*/  LOP3.LUT R115, R112, 0x8, RZ, 0xfc, !PT ;  /* 0x0000000870737812 */ /* 0x000fc800078efcff */
[----:B------:R-:W-:Y:S02]  /*21b0*/  ISETP.GT.U32.AND P5, PT, R114, R106, PT ;  /* 0x0000006a7200720c */ /* 0x000fe40003fa4070 */
[----:B------:R-:W-:-:S05]  /*21c0*/  IABS R111, R115 ;  /* 0x00000073006f7213 */ /* 0x000fca0000000000 */
[----:B------:R-:W-:Y:S01]  /*21d0*/  IMAD.HI.U32 R107, R0, R111, RZ ;  /* 0x0000006f006b7227 */ /* 0x000fe200078e00ff */
[----:B------:R-:W-:-:S05]  /*21e0*/  IADD3 R109, R120, -0x10, RZ ;  /* 0xfffffff0786d7810 */ /* 0x000fca0007ffe0ff */
[----:B------:R-:W-:Y:S01]  /*21f0*/  @!P5 IMAD.IADD R106, R106, 0x1, -R114 ;  /* 0x000000016a6ad824 */ /* 0x000fe200078e0a72 */
[----:B------:R-:W-:Y:S01]  /*2200*/  LOP3.LUT R123, R112, 0x18, RZ, 0xfc, !PT ;  /* 0x00000018707b7812 */ /* 0x000fe200078efcff */
[----:B------:R-:W-:-:S03]  /*2210*/  IMAD.MOV R107, RZ, RZ, -R107 ;  /* 0x000000ffff6b7224 */ /* 0x000fc600078e0a6b */
[C---:B------:R-:W-:Y:S01]  /*2220*/  ISETP.GT.U32.AND P5, PT, R114.reuse, R106, PT ;  /* 0x0000006a7200720c */ /* 0x040fe20003fa4070 */
[----:B------:R-:W-:Y:S01]  /*2230*/  IMAD R111, R114, R107, R111 ;  /* 0x0000006b726f7224 */ /* 0x000fe200078e026f */
[----:B------:R-:W-:Y:S02]  /*2240*/  IADD3 R108, R120, -0x8, RZ ;  /* 0xfffffff8786c7810 */ /* 0x000fe40007ffe0ff */
[----:B------:R-:W-:Y:S02]  /*2250*/  ISETP.GE.U32.AND P1, PT, R109, 0x7fffffb1, PT ;  /* 0x7fffffb16d00780c */ /* 0x000fe40003f26070 */
[----:B------:R-:W-:Y:S02]  /*2260*/  LOP3.LUT R116, R112, 0x10, RZ, 0xfc, !PT ;  /* 0x0000001070747812 */ /* 0x000fe400078efcff */
[----:B------:R-:W-:Y:S02]  /*2270*/  IABS R109, R123 ;  /* 0x0000007b006d7213 */ /* 0x000fe40000000000 */
[----:B------:R-:W-:-:S02]  /*2280*/  ISETP.GE.U32.AND P4, PT, R108, 0x7fffffb9, PT ;  /* 0x7fffffb96c00780c */ /* 0x000fc40003f86070 */
[----:B------:R-:W-:Y:S01]  /*2290*/  IABS R110, R116 ;  /* 0x00000074006e7213 */ /* 0x000fe20000000000 */
[----:B------:R-:W-:Y:S01]  /*22a0*/  IMAD.HI.U32 R107, R0, R109, RZ ;  /* 0x0000006d006b7227 */ /* 0x000fe200078e00ff */
[----:B------:R-:W-:Y:S02]  /*22b0*/  IADD3 R108, R120, -0xc, RZ ;  /* 0xfffffff4786c7810 */ /* 0x000fe40007ffe0ff */
[----:B------:R-:W-:Y:S02]  /*22c0*/  ISETP.GE.AND P3, PT, R112, RZ, PT ;  /* 0x000000ff7000720c */ /* 0x000fe40003f66270 */
[----:B------:R-:W-:Y:S01]  /*22d0*/  ISETP.GT.U32.AND P0, PT, R114, R111, PT ;  /* 0x0000006f7200720c */ /* 0x000fe20003f04070 */
[----:B------:R-:W-:Y:S01]  /*22e0*/  IMAD.MOV R107, RZ, RZ, -R107 ;  /* 0x000000ffff6b7224 */ /* 0x000fe200078e0a6b */
[----:B------:R-:W-:Y:S01]  /*22f0*/  ISETP.GE.U32.AND P6, PT, R108, 0x7fffffb5, PT ;  /* 0x7fffffb56c00780c */ /* 0x000fe20003fc6070 */
[----:B------:R-:W-:Y:S01]  /*2300*/  IMAD.HI.U32 R108, R0, R110, RZ ;  /* 0x0000006e006c7227 */ /* 0x000fe200078e00ff */
[----:B------:R-:W-:-:S03]  /*2310*/  IADD3 R113, R120, -0x14, RZ ;  /* 0xffffffec78717810 */ /* 0x000fc60007ffe0ff */
[----:B------:R-:W-:Y:S01]  /*2320*/  @!P5 IMAD.IADD R106, R106, 0x1, -R114 ;  /* 0x000000016a6ad824 */ /* 0x000fe200078e0a72 */
[----:B------:R-:W-:Y:S01]  /*2330*/  ISETP.GE.U32.AND P2, PT, R113, 0x7fffffad, PT ;  /* 0x7fffffad7100780c */ /* 0x000fe20003f46070 */
[----:B------:R-:W-:Y:S01]  /*2340*/  IMAD.MOV R108, RZ, RZ, -R108 ;  /* 0x000000ffff6c7224 */ /* 0x000fe200078e0a6c */
[----:B------:R-:W-:Y:S01]  /*2350*/  LOP3.LUT R122, R112, 0x20, RZ, 0xfc, !PT ;  /* 0x00000020707a7812 */ /* 0x000fe200078efcff */
[C---:B------:R-:W-:Y:S02]  /*2360*/  IMAD R109, R114.reuse, R107, R109 ;  /* 0x0000006b726d7224 */ /* 0x040fe400078e026d */
[----:B------:R-:W-:Y:S02]  /*2370*/  IMAD.MOV.U32 R113, RZ, RZ, R106 ;  /* 0x000000ffff717224 */ /* 0x000fe400078e006a */
[C---:B------:R-:W-:Y:S01]  /*2380*/  IMAD R110, R114.reuse, R108, R110 ;  /* 0x0000006c726e7224 */ /* 0x040fe200078e026e */
[----:B------:R-:W-:Y:S01]  /*2390*/  IABS R108, R122 ;  /* 0x0000007a006c7213 */ /* 0x000fe20000000000 */
[----:B------:R-:W-:Y:S01]  /*23a0*/  @!P3 IMAD.MOV R113, RZ, RZ, -R113 ;  /* 0x000000ffff71b224 */ /* 0x000fe200078e0a71 */
[C---:B------:R-:W-:Y:S01]  /*23b0*/  ISETP.GT.U32.AND P3, PT, R114.reuse, R109, PT ;  /* 0x0000006d7200720c */ /* 0x040fe20003f64070 */
[----:B------:R-:W-:Y:S01]  /*23c0*/  @!P0 IMAD.IADD R111, R111, 0x1, -R114 ;  /* 0x000000016f6f8824 */ /* 0x000fe200078e0a72 */
[----:B------:R-:W-:Y:S01]  /*23d0*/  ISETP.GT.U32.AND P5, PT, R114, R110, PT ;  /* 0x0000006e7200720c */ /* 0x000fe20003fa4070 */
[----:B------:R-:W-:Y:S01]  /*23e0*/  IMAD.HI.U32 R107, R0, R108, RZ ;  /* 0x0000006c006b7227 */ /* 0x000fe200078e00ff */
[----:B------:R-:W-:-:S03]  /*23f0*/  LOP3.LUT R121, R112, 0x30, RZ, 0xfc, !PT ;  /* 0x0000003070797812 */ /* 0x000fc600078efcff */
[----:B------:R-:W-:-:S04]  /*2400*/  IMAD.MOV R106, RZ, RZ, -R107 ;  /* 0x000000ffff6a7224 */ /* 0x000fc800078e0a6b */
[----:B------:R-:W-:Y:S02]  /*2410*/  IMAD R108, R114, R106, R108 ;  /* 0x0000006a726c7224 */ /* 0x000fe400078e026c */
[--C-:B------:R-:W-:Y:S01]  /*2420*/  @!P3 IMAD.IADD R109, R109, 0x1, -R114.reuse ;  /* 0x000000016d6db824 */ /* 0x100fe200078e0a72 */
[----:B------:R-:W-:Y:S01]  /*2430*/  IABS R106, R121 ;  /* 0x00000079006a7213 */ /* 0x000fe20000000000 */
[----:B------:R-:W-:Y:S01]  /*2440*/  @!P5 IMAD.IADD R110, R110, 0x1, -R114 ;  /* 0x000000016e6ed824 */ /* 0x000fe200078e0a72 */
[----:B------:R-:W-:Y:S02]  /*2450*/  ISETP.GE.AND P0, PT, R116, RZ, PT ;  /* 0x000000ff7400720c */ /* 0x000fe40003f06270 */
[----:B------:R-:W-:Y:S01]  /*2460*/  ISETP.GT.U32.AND P3, PT, R114, R109, PT ;  /* 0x0000006d7200720c */ /* 0x000fe20003f64070 */
[----:B----4-:R-:W-:Y:S01]  /*2470*/  IMAD.HI.U32 R117, R0, R106, RZ ;  /* 0x0000006a00757227 */ /* 0x010fe200078e00ff */
[----:B------:R-:W-:-:S11]  /*2480*/  ISETP.GT.U32.AND P5, PT, R114, R110, PT ;  /* 0x0000006e7200720c */ /* 0x000fd60003fa4070 */
[--C-:B------:R-:W-:Y:S01]  /*2490*/  @!P3 IMAD.IADD R109, R109, 0x1, -R114.reuse ;  /* 0x000000016d6db824 */ /* 0x100fe200078e0a72 */
[----:B------:R-:W-:Y:S01]  /*24a0*/  ISETP.GE.AND P3, PT, R123, RZ, PT ;  /* 0x000000ff7b00720c */ /* 0x000fe20003f66270 */
[----:B------:R-:W-:Y:S01]  /*24b0*/  @!P5 IMAD.IADD R110, R110, 0x1, -R114 ;  /* 0x000000016e6ed824 */ /* 0x000fe200078e0a72 */
[----:B--2---:R-:W-:-:S03]  /*24c0*/  IADD3 R11, R120, -0x18, RZ ;  /* 0xffffffe8780b7810 */ /* 0x004fc60007ffe0ff */
[----:B------:R-:W-:Y:S01]  /*24d0*/  @!P0 IMAD.MOV R110, RZ, RZ, -R110 ;  /* 0x000000ffff6e8224 */ /* 0x000fe200078e0a6e */
[----:B------:R-:W-:-:S07]  /*24e0*/  ISETP.GE.U32.AND P5, PT, R11, 0x7fffffa9, PT ;  /* 0x7fffffa90b00780c */ /* 0x000fce0003fa6070 */
[----:B------:R-:W-:Y:S01]  /*24f0*/  @!P3 IMAD.MOV R109, RZ, RZ, -R109 ;  /* 0x000000ffff6db224 */ /* 0x000fe200078e0a6d */
[----:B------:R-:W-:Y:S01]  /*2500*/  LOP3.LUT R11, R19, 0x3f, RZ, 0xc0, !PT ;  /* 0x0000003f130b7812 */ /* 0x000fe200078ec0ff */
[----:B---3--:R1:W-:Y:S04]  /*2510*/  LDGSTS.E [R10+0x3800], [R118.64], !P4 ;  /* 0x03800000760a7fae */ /* 0x0083e8000e121844 */
[----:B------:R2:W-:Y:S01]  /*2520*/  LDGSTS.E [R10+0x5800], [R26.64], !P6 ;  /* 0x058000001a0a7fae */ /* 0x0005e2000f121844 */
[----:B------:R-:W-:Y:S02]  /*2530*/  ISETP.GT.U32.AND P6, PT, R114, R111, PT ;  /* 0x0000006f7200720c */ /* 0x000fe40003fc4070 */
[C---:B-1----:R-:W-:Y:S01]  /*2540*/  LOP3.LUT R118, R112.reuse, 0x28, RZ, 0xfc, !PT ;  /* 0x0000002870767812 */ /* 0x042fe200078efcff */
[----:B------:R2:W-:Y:S01]  /*2550*/  LDGSTS.E [R10+0x7800], [R8.64], !P1 ;  /* 0x07800000080a7fae */ /* 0x0005e2000c921844 */
[----:B------:R-:W-:-:S02]  /*2560*/  LOP3.LUT R119, R112, 0x38, RZ, 0xfc, !PT ;  /* 0x0000003870777812 */ /* 0x000fc400078efcff */
[----:B------:R-:W-:Y:S01]  /*2570*/  IABS R107, R118 ;  /* 0x00000076006b7213 */ /* 0x000fe20000000000 */
[----:B------:R2:W-:Y:S01]  /*2580*/  LDGSTS.E [R10+0x9800], [R16.64], !P2 ;  /* 0x09800000100a7fae */ /* 0x0005e2000d121844 */
[----:B------:R-:W-:-:S05]  /*2590*/  IABS R112, R119 ;  /* 0x0000007700707213 */ /* 0x000fca0000000000 */
[----:B------:R-:W-:Y:S01]  /*25a0*/  @!P6 IMAD.IADD R111, R111, 0x1, -R114 ;  /* 0x000000016f6fe824 */ /* 0x000fe200078e0a72 */
[----:B------:R-:W-:Y:S01]  /*25b0*/  ISETP.GE.AND P4, PT, R115, RZ, PT ;  /* 0x000000ff7300720c */ /* 0x000fe20003f86270 */
[----:B------:R-:W-:Y:S01]  /*25c0*/  IMAD.HI.U32 R115, R0, R107, RZ ;  /* 0x0000006b00737227 */ /* 0x000fe200078e00ff */
[----:B------:R-:W-:Y:S01]  /*25d0*/  ISETP.GT.U32.AND P6, PT, R114, R108, PT ;  /* 0x0000006c7200720c */ /* 0x000fe20003fc4070 */
[----:B------:R2:W-:Y:S02]  /*25e0*/  LDGSTS.E [R10+0xb800], [R24.64], !P5 ;  /* 0x0b800000180a7fae */ /* 0x0005e4000e921844 */
[----:B------:R-:W-:-:S04]  /*25f0*/  IMAD.HI.U32 R116, R0, R112, RZ ;  /* 0x0000007000747227 */ /* 0x000fc800078e00ff */
[----:B------:R-:W-:-:S04]  /*2600*/  IMAD.MOV R0, RZ, RZ, -R115 ;  /* 0x000000ffff007224 */ /* 0x000fc800078e0a73 */
[----:B------:R-:W-:Y:S02]  /*2610*/  IMAD R107, R114, R0, R107 ;  /* 0x00000000726b7224 */ /* 0x000fe400078e026b */
[----:B------:R-:W-:Y:S02]  /*2620*/  @!P6 IMAD.IADD R108, R108, 0x1, -R114 ;  /* 0x000000016c6ce824 */ /* 0x000fe400078e0a72 */
[----:B------:R-:W-:Y:S01]  /*2630*/  IMAD.MOV R115, RZ, RZ, -R117 ;  /* 0x000000ffff737224 */ /* 0x000fe200078e0a75 */
[C---:B------:R-:W-:Y:S01]  /*2640*/  ISETP.GT.U32.AND P1, PT, R114.reuse, R107, PT ;  /* 0x0000006b7200720c */ /* 0x040fe20003f24070 */
[----:B------:R-:W-:Y:S01]  /*2650*/  IMAD.MOV R116, RZ, RZ, -R116 ;  /* 0x000000ffff747224 */ /* 0x000fe200078e0a74 */
[C---:B------:R-:W-:Y:S01]  /*2660*/  ISETP.GT.U32.AND P6, PT, R114.reuse, R108, PT ;  /* 0x0000006c7200720c */ /* 0x040fe20003fc4070 */
[C---:B------:R-:W-:Y:S02]  /*2670*/  IMAD R106, R114.reuse, R115, R106 ;  /* 0x00000073726a7224 */ /* 0x040fe400078e026a */
[----:B------:R-:W-:-:S02]  /*2680*/  IMAD R0, R114, R116, R112 ;  /* 0x0000007472007224 */ /* 0x000fc400078e0270 */
[----:B------:R-:W-:Y:S01]  /*2690*/  @!P4 IMAD.MOV R111, RZ, RZ, -R111 ;  /* 0x000000ffff6fc224 */ /* 0x000fe200078e0a6f */
[----:B------:R-:W-:Y:S02]  /*26a0*/  ISETP.GT.U32.AND P4, PT, R114, R106, PT ;  /* 0x0000006a7200720c */ /* 0x000fe40003f84070 */
[----:B------:R-:W-:Y:S02]  /*26b0*/  IADD3 R112, R120, -0x1c, RZ ;  /* 0xffffffe478707810 */ /* 0x000fe40007ffe0ff */
[----:B------:R-:W-:Y:S01]  /*26c0*/  ISETP.GT.U32.AND P0, PT, R114, R0, PT ;  /* 0x000000007200720c */ /* 0x000fe20003f04070 */
[--C-:B------:R-:W-:Y:S01]  /*26d0*/  @!P1 IMAD.IADD R107, R107, 0x1, -R114.reuse ;  /* 0x000000016b6b9824 */ /* 0x100fe200078e0a72 */
[----:B------:R-:W-:Y:S01]  /*26e0*/  ISETP.GE.U32.AND P3, PT, R112, 0x7fffffa5, PT ;  /* 0x7fffffa57000780c */ /* 0x000fe20003f66070 */
[----:B------:R-:W-:Y:S01]  /*26f0*/  @!P6 IMAD.IADD R108, R108, 0x1, -R114 ;  /* 0x000000016c6ce824 */ /* 0x000fe200078e0a72 */
[----:B------:R-:W-:Y:S02]  /*2700*/  ISETP.GE.AND P6, PT, R122, RZ, PT ;  /* 0x000000ff7a00720c */ /* 0x000fe40003fc6270 */
[----:B------:R-:W-:-:S03]  /*2710*/  ISETP.GT.U32.AND P1, PT, R114, R107, PT ;  /* 0x0000006b7200720c */ /* 0x000fc60003f24070 */
[----:B------:R-:W-:-:S04]  /*2720*/  @!P4 IMAD.IADD R106, R106, 0x1, -R114 ;  /* 0x000000016a6ac824 */ /* 0x000fc800078e0a72 */
[--C-:B------:R-:W-:Y:S01]  /*2730*/  @!P0 IMAD.IADD R0, R0, 0x1, -R114.reuse ;  /* 0x0000000100008824 */ /* 0x100fe200078e0a72 */
[----:B------:R-:W-:Y:S01]  /*2740*/  ISETP.GT.U32.AND P0, PT, R114, R106, PT ;  /* 0x0000006a7200720c */ /* 0x000fe20003f04070 */
[----:B------:R2:W-:Y:S01]  /*2750*/  LDGSTS.E [R10+0xd800], [R32.64], !P3 ;  /* 0x0d800000200a7fae */ /* 0x0005e2000d921844 */
[----:B------:R-:W-:Y:S02]  /*2760*/  IADD3 R112, R120, -0x20, RZ ;  /* 0xffffffe078707810 */ /* 0x000fe40007ffe0ff */
[----:B------:R-:W-:Y:S01]  /*2770*/  ISETP.GT.U32.AND P3, PT, R114, R0, PT ;  /* 0x000000007200720c */ /* 0x000fe20003f64070 */
[----:B------:R-:W-:Y:S01]  /*2780*/  @!P1 IMAD.IADD R107, R107, 0x1, -R114 ;  /* 0x000000016b6b9824 */ /* 0x000fe200078e0a72 */
[----:B------:R-:W-:Y:S01]  /*2790*/  ISETP.GE.AND P4, PT, R118, RZ, PT ;  /* 0x000000ff7600720c */ /* 0x000fe20003f86270 */
[----:B------:R-:W-:Y:S01]  /*27a0*/  @!P6 IMAD.MOV R108, RZ, RZ, -R108 ;  /* 0x000000ffff6ce224 */ /* 0x000fe200078e0a6c */
[----:B------:R-:W-:Y:S02]  /*27b0*/  ISETP.GE.AND P1, PT, R121, RZ, PT ;  /* 0x000000ff7900720c */ /* 0x000fe40003f26270 */
[----:B------:R-:W-:-:S02]  /*27c0*/  ISETP.GE.AND P6, PT, R119, RZ, PT ;  /* 0x000000ff7700720c */ /* 0x000fc40003fc6270 */
[----:B------:R-:W-:Y:S02]  /*27d0*/  ISETP.GE.U32.AND P2, PT, R112, 0x7fffffa1, PT ;  /* 0x7fffffa17000780c */ /* 0x000fe40003f46070 */
[----:B------:R-:W-:Y:S01]  /*27e0*/  IADD3 R112, R120, -0x24, RZ ;  /* 0xffffffdc78707810 */ /* 0x000fe20007ffe0ff */
[--C-:B------:R-:W-:Y:S01]  /*27f0*/  @!P0 IMAD.IADD R106, R106, 0x1, -R114.reuse ;  /* 0x000000016a6a8824 */ /* 0x100fe200078e0a72 */
[----:B------:R-:W-:Y:S02]  /*2800*/  IADD3 R115, R120, -0x28, RZ ;  /* 0xffffffd878737810 */ /* 0x000fe40007ffe0ff */
[----:B------:R-:W-:Y:S02]  /*2810*/  ISETP.GE.U32.AND P5, PT, R112, 0x7fffff9d, PT ;  /* 0x7fffff9d7000780c */ /* 0x000fe40003fa6070 */
[----:B------:R-:W-:Y:S01]  /*2820*/  IADD3 R112, R120, -0x2c, RZ ;  /* 0xffffffd478707810 */ /* 0x000fe20007ffe0ff */
[----:B------:R-:W-:Y:S02]  /*2830*/  @!P3 IMAD.IADD R0, R0, 0x1, -R114 ;  /* 0x000000010000b824 */ /* 0x000fe400078e0a72 */
[----:B------:R-:W-:Y:S01]  /*2840*/  @!P4 IMAD.MOV R107, RZ, RZ, -R107 ;  /* 0x000000ffff6bc224 */ /* 0x000fe200078e0a6b */
[----:B------:R-:W-:Y:S01]  /*2850*/  ISETP.GE.U32.AND P4, PT, R115, 0x7fffff99, PT ;  /* 0x7fffff997300780c */ /* 0x000fe20003f86070 */
[----:B------:R-:W-:Y:S01]  /*2860*/  IMAD.MOV.U32 R116, RZ, RZ, 0x3f ;  /* 0x0000003fff747424 */ /* 0x000fe200078e00ff */
[----:B------:R-:W-:Y:S01]  /*2870*/  ISETP.GE.U32.AND P0, PT, R112, 0x7fffff95, PT ;  /* 0x7fffff957000780c */ /* 0x000fe20003f06070 */
[----:B------:R-:W-:Y:S01]  /*2880*/  @!P1 IMAD.MOV R106, RZ, RZ, -R106 ;  /* 0x000000ffff6a9224 */ /* 0x000fe200078e0a6a */
[C---:B------:R-:W-:Y:S01]  /*2890*/  IADD3 R115, R120.reuse, -0x30, RZ ;  /* 0xffffffd078737810 */ /* 0x040fe20007ffe0ff */
[----:B------:R-:W-:Y:S01]  /*28a0*/  @!P6 IMAD.MOV R0, RZ, RZ, -R0 ;  /* 0x000000ffff00e224 */ /* 0x000fe200078e0a00 */
[----:B------:R-:W-:Y:S01]  /*28b0*/  IADD3 R112, R120, -0x34, RZ ;  /* 0xffffffcc78707810 */ /* 0x000fe20007ffe0ff */
[----:B------:R2:W-:Y:S01]  /*28c0*/  LDGSTS.E [R10+0xf800], [R40.64], !P2 ;  /* 0x0f800000280a7fae */ /* 0x0005e2000d121844 */
[----:B------:R-:W-:-:S02]  /*28d0*/  ISETP.NE.AND P1, PT, RZ, c[0x0][0x17c], PT ;  /* 0x00005f00ff007a0c */ /* 0x000fc40003f25270 */
[----:B------:R-:W-:Y:S01]  /*28e0*/  LOP3.LUT R117, RZ, c[0x0][0x17c], RZ, 0x33, !PT ;  /* 0x00005f00ff757a12 */ /* 0x000fe200078e33ff */
[----:B------:R2:W-:Y:S01]  /*28f0*/  LDGSTS.E [R10+0x11800], [R48.64], !P5 ;  /* 0x11800000300a7fae */ /* 0x0005e2000e921844 */
[----:B------:R-:W-:Y:S02]  /*2900*/  IADD3 R18, R116, c[0x0][0x180], RZ ;  /* 0x0000600074127a10 */ /* 0x000fe40007ffe0ff */
[----:B------:R-:W-:Y:S01]  /*2910*/  ISETP.GE.U32.AND P3, PT, R115, 0x7fffff91, PT ;  /* 0x7fffff917300780c */ /* 0x000fe20003f66070 */
[----:B------:R2:W-:Y:S01]  /*2920*/  LDGSTS.E [R10+0x13800], [R56.64], !P4 ;  /* 0x13800000380a7fae */ /* 0x0005e2000e121844 */
[----:B------:R-:W-:Y:S02]  /*2930*/  ISETP.GE.U32.AND P6, PT, R112, 0x7fffff8d, PT ;  /* 0x7fffff8d7000780c */ /* 0x000fe40003fc6070 */
[C---:B------:R-:W-:Y:S01]  /*2940*/  SEL R113, R117.reuse, R113, !P1 ;  /* 0x0000007175717207 */ /* 0x040fe20004800000 */
[----:B------:R2:W-:Y:S01]  /*2950*/  LDGSTS.E [R10+0x15800], [R64.64], !P0 ;  /* 0x15800000400a7fae */ /* 0x0005e2000c121844 */
[----:B------:R-:W-:-:S02]  /*2960*/  SEL R111, R117, R111, !P1 ;  /* 0x0000006f756f7207 */ /* 0x000fc40004800000 */
[C---:B------:R-:W-:Y:S02]  /*2970*/  SEL R110, R117.reuse, R110, !P1 ;  /* 0x0000006e756e7207 */ /* 0x040fe40004800000 */
[C---:B------:R-:W-:Y:S02]  /*2980*/  SEL R109, R117.reuse, R109, !P1 ;  /* 0x0000006d756d7207 */ /* 0x040fe40004800000 */
[C---:B------:R-:W-:Y:S02]  /*2990*/  SEL R112, R117.reuse, R108, !P1 ;  /* 0x0000006c75707207 */ /* 0x040fe40004800000 */
[C---:B------:R-:W-:Y:S02]  /*29a0*/  SEL R114, R117.reuse, R107, !P1 ;  /* 0x0000006b75727207 */ /* 0x040fe40004800000 */
[C---:B------:R-:W-:Y:S02]  /*29b0*/  SEL R115, R117.reuse, R106, !P1 ;  /* 0x0000006a75737207 */ /* 0x040fe40004800000 */
[----:B------:R-:W-:-:S02]  /*29c0*/  SEL R117, R117, R0, !P1 ;  /* 0x0000000075757207 */ /* 0x000fc40004800000 */
[----:B------:R-:W-:Y:S01]  /*29d0*/  ISETP.GT.AND P1, PT, R18, 0x3f, PT ;  /* 0x0000003f1200780c */ /* 0x000fe20003f24270 */
[C---:B------:R-:W-:Y:S01]  /*29e0*/  IMAD R18, R11.reuse, c[0x0][0x18c], RZ ;  /* 0x000063000b127a24 */ /* 0x040fe200078e02ff */
[----:B------:R-:W-:Y:S02]  /*29f0*/  ISETP.GE.AND P2, PT, R11, c[0x0][0x180], PT ;  /* 0x000060000b007a0c */ /* 0x000fe40003f46270 */
[----:B------:R-:W-:Y:S01]  /*2a00*/  SEL R0, RZ, 0x4, !P1 ;  /* 0x00000004ff007807 */ /* 0x000fe20004800000 */
[----:B------:R-:W-:Y:S01]  /*2a10*/  IMAD.SHL.U32 R121, R18, 0x4, RZ ;  /* 0x0000000412797824 */ /* 0x000fe200078e00ff */
[----:B------:R-:W-:Y:S02]  /*2a20*/  IADD3 R106, R120, -0x38, RZ ;  /* 0xffffffc8786a7810 */ /* 0x000fe40007ffe0ff */
[----:B------:R-:W-:Y:S02]  /*2a30*/  SEL R0, R0, RZ, !P2 ;  /* 0x000000ff00007207 */ /* 0x000fe40005000000 */
[----:B------:R-:W-:Y:S01]  /*2a40*/  IADD3 R122, P2, R121, c[0x0][0x168], RZ ;  /* 0x00005a00797a7a10 */ /* 0x000fe20007f5e0ff */
[----:B------:R-:W-:Y:S01]  /*2a50*/  IMAD R11, R113, c[0x0][0x190], RZ ;  /* 0x00006400710b7a24 */ /* 0x000fe200078e02ff */
[----:B------:R-:W-:-:S02]  /*2a60*/  ISETP.GE.U32.AND P1, PT, R106, 0x7fffff89, PT ;  /* 0x7fffff896a00780c */ /* 0x000fc40003f26070 */
[----:B------:R-:W-:Y:S02]  /*2a70*/  IADD3 R106, R120, -0x3c, RZ ;  /* 0xffffffc4786a7810 */ /* 0x000fe40007ffe0ff */
[----:B------:R-:W-:Y:S02]  /*2a80*/  ISETP.NE.U32.AND P4, PT, R0, RZ, PT ;  /* 0x000000ff0000720c */ /* 0x000fe40003f85070 */
[----:B------:R-:W-:Y:S01]  /*2a90*/  LEA.HI.X.SX32 R0, R18, c[0x0][0x16c], 0x2, P2 ;  /* 0x00005b0012007a11 */ /* 0x000fe200010f16ff */
[----:B------:R-:W-:Y:S01]  /*2aa0*/  IMAD R18, R111, c[0x0][0x190], RZ ;  /* 0x000064006f127a24 */ /* 0x000fe200078e02ff */
[----:B------:R-:W-:Y:S02]  /*2ab0*/  ISETP.GE.U32.AND P5, PT, R106, 0x7fffff85, PT ;  /* 0x7fffff856a00780c */ /* 0x000fe40003fa6070 */
[CC--:B------:R-:W-:Y:S01]  /*2ac0*/  LEA R106, P0, R11.reuse, R122.reuse, 0x2 ;  /* 0x0000007a0b6a7211 */ /* 0x0c0fe200078010ff */
[----:B--2---:R-:W-:Y:S01]  /*2ad0*/  IMAD R10, R110, c[0x0][0x190], RZ ;  /* 0x000064006e0a7a24 */ /* 0x004fe200078e02ff */
[----:B------:R-:W-:Y:S01]  /*2ae0*/  LEA R108, P2, R18, R122, 0x2 ;  /* 0x0000007a126c7211 */ /* 0x000fe200078410ff */
[----:B------:R1:W-:Y:S01]  /*2af0*/  STL [R1+0x7c], R11 ;  /* 0x00007c0b01007387 */ /* 0x0003e20000100800 */
[----:B------:R-:W-:-:S02]  /*2b00*/  LEA.HI.X.SX32 R107, R11, R0, 0x2, P0 ;  /* 0x000000000b6b7211 */ /* 0x000fc400000f16ff */
[----:B------:R-:W-:Y:S01]  /*2b10*/  IADD3 R111, R120, -0x41, RZ ;  /* 0xffffffbf786f7810 */ /* 0x000fe20007ffe0ff */
[----:B------:R2:W-:Y:S01]  /*2b20*/  STL [R1+0x78], R18 ;  /* 0x0000781201007387 */ /* 0x0005e20000100800 */
[----:B-1----:R-:W-:Y:S01]  /*2b30*/  IMAD R11, R109, c[0x0][0x190], RZ ;  /* 0x000064006d0b7a24 */ /* 0x002fe200078e02ff */
[----:B------:R-:W-:Y:S02]  /*2b40*/  LEA.HI.X.SX32 R109, R18, R0, 0x2, P2 ;  /* 0x00000000126d7211 */ /* 0x000fe400010f16ff */
[----:B------:R-:W-:Y:S01]  /*2b50*/  LEA R110, P2, R10, R122, 0x2 ;  /* 0x0000007a0a6e7211 */ /* 0x000fe200078410ff */
[----:B--2---:R-:W-:Y:S01]  /*2b60*/  IMAD R18, R112, c[0x0][0x190], RZ ;  /* 0x0000640070127a24 */ /* 0x004fe200078e02ff */
[----:B------:R-:W-:Y:S02]  /*2b70*/  ISETP.GE.U32.AND P0, PT, R111, 0x7fffff80, PT ;  /* 0x7fffff806f00780c */ /* 0x000fe40003f06070 */
[----:B------:R-:W-:Y:S02]  /*2b80*/  LEA.HI.X.SX32 R111, R10, R0, 0x2, P2 ;  /* 0x000000000a6f7211 */ /* 0x000fe400010f16ff */
[C---:B------:R-:W-:Y:S01]  /*2b90*/  LEA R112, P2, R11.reuse, R122, 0x2 ;  /* 0x0000007a0b707211 */ /* 0x040fe200078410ff */
[----:B------:R1:W-:Y:S03]  /*2ba0*/  STL [R1+0x74], R10 ;  /* 0x0000740a01007387 */ /* 0x0003e60000100800 */
[----:B------:R-:W-:Y:S01]  /*2bb0*/  LEA.HI.X.SX32 R113, R11, R0, 0x2, P2 ;  /* 0x000000000b717211 */ /* 0x000fe200010f16ff */
[----:B------:R2:W-:Y:S01]  /*2bc0*/  STL [R1+0x70], R11 ;  /* 0x0000700b01007387 */ /* 0x0005e20000100800 */
[----:B-1----:R-:W-:Y:S01]  /*2bd0*/  IMAD R10, R114, c[0x0][0x190], RZ ;  /* 0x00006400720a7a24 */ /* 0x002fe200078e02ff */
[----:B------:R-:W-:Y:S01]  /*2be0*/  LEA R114, P2, R18, R122, 0x2 ;  /* 0x0000007a12727211 */ /* 0x000fe200078410ff */
[----:B--2---:R-:W-:-:S03]  /*2bf0*/  IMAD R11, R115, c[0x0][0x190], RZ ;  /* 0x00006400730b7a24 */ /* 0x004fc600078e02ff */
[----:B------:R-:W-:Y:S02]  /*2c00*/  LEA.HI.X.SX32 R115, R18, R0, 0x2, P2 ;  /* 0x0000000012737211 */ /* 0x000fe400010f16ff */
[----:B------:R-:W-:Y:S01]  /*2c10*/  LEA R116, P2, R10, R122, 0x2 ;  /* 0x0000007a0a747211 */ /* 0x000fe200078410ff */
[----:B------:R1:W-:Y:S01]  /*2c20*/  STL [R1+0x6c], R18 ;  /* 0x00006c1201007387 */ /* 0x0003e20000100800 */
[----:B------:R-:W-:-:S03]  /*2c30*/  LOP3.LUT R119, R19, 0x1c0, RZ, 0xc0, !PT ;  /* 0x000001c013777812 */ /* 0x000fc600078ec0ff */
[----:B------:R2:W-:Y:S01]  /*2c40*/  STL [R1+0x68], R10 ;  /* 0x0000680a01007387 */ /* 0x0005e20000100800 */
[----:B-1----:R-:W-:Y:S01]  /*2c50*/  IMAD R18, R117, c[0x0][0x190], RZ ;  /* 0x0000640075127a24 */ /* 0x002fe200078e02ff */
[----:B------:R-:W-:Y:S02]  /*2c60*/  LEA.HI.X.SX32 R117, R10, R0, 0x2, P2 ;  /* 0x000000000a757211 */ /* 0x000fe400010f16ff */
[C---:B------:R-:W-:Y:S02]  /*2c70*/  LEA R118, P2, R11.reuse, R122, 0x2 ;  /* 0x0000007a0b767211 */ /* 0x040fe400078410ff */
[----:B--2---:R-:W-:Y:S02]  /*2c80*/  SHF.R.U32.HI R10, RZ, 0x2, R119 ;  /* 0x00000002ff0a7819 */ /* 0x004fe40000011677 */
[----:B------:R-:W-:Y:S02]  /*2c90*/  LEA.HI.X.SX32 R119, R11, R0, 0x2, P2 ;  /* 0x000000000b777211 */ /* 0x000fe400010f16ff */
[C---:B------:R-:W-:Y:S01]  /*2ca0*/  LEA R122, P2, R18.reuse, R122, 0x2 ;  /* 0x0000007a127a7211 */ /* 0x040fe200078410ff */
[----:B------:R1:W-:Y:S03]  /*2cb0*/  STL [R1+0x64], R11 ;  /* 0x0000640b01007387 */ /* 0x0003e60000100800 */
[----:B------:R-:W-:Y:S01]  /*2cc0*/  LEA.HI.X.SX32 R123, R18, R0, 0x2, P2 ;  /* 0x00000000127b7211 */ /* 0x000fe200010f16ff */
[----:B------:R-:W-:-:S02]  /*2cd0*/  IMAD.SHL.U32 R0, R73, 0x4, RZ ;  /* 0x0000000449007824 */ /* 0x000fc400078e00ff */
[----:B------:R-:W-:Y:S01]  /*2ce0*/  IMAD.SHL.U32 R73, R125, 0x40, RZ ;  /* 0x000000407d497824 */ /* 0x000fe200078e00ff */
[----:B------:R2:W-:Y:S01]  /*2cf0*/  STL [R1+0x60], R18 ;  /* 0x0000601201007387 */ /* 0x0005e20000100800 */
[----:B-1----:R-:W-:-:S03]  /*2d00*/  IADD3 R11, R120, -0x40, RZ ;  /* 0xffffffc0780b7810 */ /* 0x002fc60007ffe0ff */
[----:B------:R-:W3:Y:S01]  /*2d10*/  LDL.LU.64 R26, [R1+0x40] ;  /* 0x00004000011a7983 */ /* 0x000ee20000300a00 */
[----:B------:R-:W-:Y:S01]  /*2d20*/  LOP3.LUT R120, R0, R10, RZ, 0x3c, !PT ;  /* 0x0000000a00787212 */ /* 0x000fe200078e3cff */
[----:B------:R-:W-:Y:S01]  /*2d30*/  IMAD.WIDE R2, R73, 0x4, R2 ;  /* 0x0000000449027825 */ /* 0x000fe200078e0202 */
[----:B------:R-:W-:Y:S01]  /*2d40*/  ISETP.GE.U32.AND P2, PT, R11, 0x7fffff81, PT ;  /* 0x7fffff810b00780c */ /* 0x000fe20003f46070 */
[----:B--2---:R-:W2:Y:S04]  /*2d50*/  LDL.LU.64 R18, [R1+0x20] ;  /* 0x0000200001127983 */ /* 0x004ea80000300a00 */
[----:B------:R-:W4:Y:S04]  /*2d60*/  LDL.LU.64 R10, [R1] ;  /* 0x00000000010a7983 */ /* 0x000f280000300a00 */
[----:B------:R-:W5:Y:S04]  /*2d70*/  LDL.LU R73, [R1+0xb0] ;  /* 0x0000b00001497983 */ /* 0x000f680000300800 */
[----:B------:R-:W1:Y:S02]  /*2d80*/  S2R R125, SR_TID.X ;  /* 0x00000000007d7919 */ /* 0x000e640000002100 */
[----:B-1----:R-:W-:-:S05]  /*2d90*/  LOP3.LUT R125, R125, 0x1ff, RZ, 0xc0, !PT ;  /* 0x000001ff7d7d7812 */ /* 0x002fca00078ec0ff */
[----:B------:R-:W-:-:S05]  /*2da0*/  IMAD.SHL.U32 R125, R125, 0x4, RZ ;  /* 0x000000047d7d7824 */ /* 0x000fca00078e00ff */
[----:B------:R-:W-:-:S05]  /*2db0*/  LOP3.LUT R125, R125, 0x60, RZ, 0x3c, !PT ;  /* 0x000000607d7d7812 */ /* 0x000fca00078e3cff */
[----:B-----5:R1:W-:Y:S04]  /*2dc0*/  LDGSTS.E [R125+0x17800], [R72.64], !P3 ;  /* 0x17800000487d7fae */ /* 0x0203e8000d921844 */
[----:B------:R1:W-:Y:S04]  /*2dd0*/  LDGSTS.E [R125+0x19800], [R80.64], !P6 ;  /* 0x19800000507d7fae */ /* 0x0003e8000f121844 */
[----:B------:R1:W-:Y:S04]  /*2de0*/  LDGSTS.E [R125+0x1b800], [R88.64], !P1 ;  /* 0x1b800000587d7fae */ /* 0x0003e8000c921844 */
[----:B------:R1:W-:Y:S04]  /*2df0*/  LDGSTS.E [R125+0x1d800], [R96.64], !P5 ;  /* 0x1d800000607d7fae */ /* 0x0003e8000e921844 */
[----:B------:R1:W-:Y:S04]  /*2e00*/  LDGSTS.E [R125+0x1f800], [R104.64], !P2 ;  /* 0x1f800000687d7fae */ /* 0x0003e8000d121844 */
[----:B------:R-:W0:Y:S04]  /*2e10*/  LDGDEPBAR ;  /* 0x00000000000079af */ /* 0x000e280000000000 */
[----:B------:R5:W-:Y:S04]  /*2e20*/  LDGSTS.E [R120+0x40000], [R106.64], P4 ;  /* 0x400000006a787fae */ /* 0x000be8000a121844 */
[----:B------:R5:W-:Y:S04]  /*2e30*/  LDGSTS.E [R120+0x40800], [R108.64], P4 ;  /* 0x408000006c787fae */ /* 0x000be8000a121844 */
[----:B------:R5:W-:Y:S04]  /*2e40*/  LDGSTS.E [R120+0x41000], [R110.64], P4 ;  /* 0x410000006e787fae */ /* 0x000be8000a121844 */
[----:B------:R5:W-:Y:S04]  /*2e50*/  LDGSTS.E [R120+0x41800], [R112.64], P4 ;  /* 0x4180000070787fae */ /* 0x000be8000a121844 */
[----:B------:R5:W-:Y:S04]  /*2e60*/  LDGSTS.E [R120+0x42000], [R114.64], P4 ;  /* 0x4200000072787fae */ /* 0x000be8000a121844 */
[----:B------:R5:W-:Y:S04]  /*2e70*/  LDGSTS.E [R120+0x42800], [R116.64], P4 ;  /* 0x4280000074787fae */ /* 0x000be8000a121844 */
[----:B------:R5:W-:Y:S04]  /*2e80*/  LDGSTS.E [R120+0x43000], [R118.64], P4 ;  /* 0x4300000076787fae */ /* 0x000be8000a121844 */
[----:B------:R5:W-:Y:S04]  /*2e90*/  LDGSTS.E [R120+0x43800], [R122.64], P4 ;  /* 0x438000007a787fae */ /* 0x000be8000a121844 */
[----:B------:R-:W0:Y:S04]  /*2ea0*/  LDGDEPBAR ;  /* 0x00000000000079af */ /* 0x000e280000000000 */
[----:B------:R-:W-:Y:S01]  /*2eb0*/  BAR.SYNC.DEFER_BLOCKING 0x0 ;  /* 0x0000000000007b1d */ /* 0x000fe20000010000 */
[----:B-----5:R-:W-:-:S05]  /*2ec0*/  IMAD.MOV.U32 R120, RZ, RZ, c[0x0][0x180] ;  /* 0x00006000ff787624 */ /* 0x020fca00078e00ff */
[----:B------:R-:W-:Y:S01]  /*2ed0*/  @!PT LDS RZ, [RZ] ;  /* 0x00000000fffff984 */ /* 0x000fe20000000800 */
[----:B------:R-:W-:Y:S01]  /*2ee0*/  @!PT LDS RZ, [RZ] ;  /* 0x00000000fffff984 */ /* 0x000fe20000000800 */
[----:B------:R-:W-:Y:S01]  /*2ef0*/  @!PT LDS RZ, [RZ] ;  /* 0x00000000fffff984 */ /* 0x000fe20000000800 */
[----:B------:R5:W-:Y:S04]  /*2f00*/  LDGSTS.E [R0+0x20000], [R2.64], !P0 ;  /* 0x2000000002007fae */ /* 0x000be8000c121844 */
[----:B-----5:R-:W5:Y:S01]  /*2f10*/  S2R R3, SR_TID.X ;  /* 0x0000000000037919 */ /* 0x020f620000002100 */
[----:B------:R-:W-:Y:S01]  /*2f20*/  IADD3 R0, R120, -0x45, RZ ;  /* 0xffffffbb78007810 */ /* 0x000fe20007ffe0ff */
[----:B-1----:R-:W-:-:S03]  /*2f30*/  IMAD.MOV.U32 R125, RZ, RZ, c[0x0][0x188] ;  /* 0x00006200ff7d7624 */ /* 0x002fc600078e00ff */
[----:B------:R-:W-:Y:S02]  /*2f40*/  ISETP.GE.U32.AND P1, PT, R0, 0x7fffff7c, PT ;  /* 0x7fffff7c0000780c */ /* 0x000fe40003f26070 */
[----:B------:R-:W-:-:S04]  /*2f50*/  IADD3 R0, R120, -0x49, RZ ;  /* 0xffffffb778007810 */ /* 0x000fc80007ffe0ff */
[----:B------:R-:W-:Y:S02]  /*2f60*/  ISETP.GE.U32.AND P0, PT, R0, 0x7fffff78, PT ;  /* 0x7fffff780000780c */ /* 0x000fe40003f06070 */
[----:B-----5:R-:W-:Y:S01]  /*2f70*/  LOP3.LUT R2, R3, 0x1ff, RZ, 0xc0, !PT ;  /* 0x000001ff03027812 */ /* 0x020fe200078ec0ff */
[----:B------:R-:W-:-:S04]  /*2f80*/  IMAD.SHL.U32 R3, R125, 0x40, RZ ;  /* 0x000000407d037824 */ /* 0x000fc800078e00ff */
[----:B------:R-:W-:Y:S02]  /*2f90*/  IMAD.SHL.U32 R0, R2, 0x4, RZ ;  /* 0x0000000402007824 */ /* 0x000fe400078e00ff */
[----:B---3--:R-:W-:Y:S02]  /*2fa0*/  IMAD.WIDE R2, R3, 0x4, R26 ;  /* 0x0000000403027825 */ /* 0x008fe400078e021a */
[----:B------:R-:W3:Y:S04]  /*2fb0*/  LDL.LU.64 R26, [R1+0xa8] ;  /* 0x0000a800011a7983 */ /* 0x000ee80000300a00 */
[----:B------:R1:W-:Y:S02]  /*2fc0*/  LDGSTS.E [R0+0x22000], [R2.64], !P1 ;  /* 0x2200000002007fae */ /* 0x0003e4000c921844 */
[----:B-1----:R-:W-:-:S04]  /*2fd0*/  IMAD.SHL.U32 R3, R125, 0x40, RZ ;  /* 0x000000407d037824 */ /* 0x002fc800078e00ff */
[----:B--2---:R-:W-:Y:S02]  /*2fe0*/  IMAD.WIDE R2, R3, 0x4, R18 ;  /* 0x0000000403027825 */ /* 0x004fe400078e0212 */
[----:B------:R-:W2:Y:S04]  /*2ff0*/  LDL.LU.64 R18, [R1+0xa0] ;  /* 0x0000a00001127983 */ /* 0x000ea80000300a00 */
[----:B------:R1:W-:Y:S04]  /*3000*/  LDGSTS.E [R0+0x24000], [R2.64], !P0 ;  /* 0x2400000002007fae */ /* 0x0003e8000c121844 */
[----:B-1----:R-:W1:Y:S01]  /*3010*/  S2R R3, SR_TID.X ;  /* 0x0000000000037919 */ /* 0x002e620000002100 */
[----:B------:R-:W-:-:S04]  /*3020*/  IADD3 R0, R120, -0x4d, RZ ;  /* 0xffffffb378007810 */ /* 0x000fc80007ffe0ff */
[----:B------:R-:W-:Y:S02]  /*3030*/  ISETP.GE.U32.AND P1, PT, R0, 0x7fffff74, PT ;  /* 0x7fffff740000780c */ /* 0x000fe40003f26070 */
[----:B------:R-:W-:-:S04]  /*3040*/  IADD3 R0, R120, -0x51, RZ ;  /* 0xffffffaf78007810 */ /* 0x000fc80007ffe0ff */
[----:B------:R-:W-:Y:S02]  /*3050*/  ISETP.GE.U32.AND P0, PT, R0, 0x7fffff70, PT ;  /* 0x7fffff700000780c */ /* 0x000fe40003f06070 */
[----:B-1----:R-:W-:Y:S01]  /*3060*/  LOP3.LUT R2, R3, 0x1ff, RZ, 0xc0, !PT ;  /* 0x000001ff03027812 */ /* 0x002fe200078ec0ff */
[----:B------:R-:W-:-:S04]  /*3070*/  IMAD.SHL.U32 R3, R125, 0x40, RZ ;  /* 0x000000407d037824 */ /* 0x000fc800078e00ff */
[----:B------:R-:W-:Y:S02]  /*3080*/  IMAD.SHL.U32 R0, R2, 0x4, RZ ;  /* 0x0000000402007824 */ /* 0x000fe400078e00ff */
[----:B----4-:R-:W-:Y:S02]  /*3090*/  IMAD.WIDE R2, R3, 0x4, R10 ;  /* 0x0000000403027825 */ /* 0x010fe400078e020a */
[----:B------:R-:W4:Y:S04]  /*30a0*/  LDL.LU.64 R10, [R1+0x98] ;  /* 0x00009800010a7983 */ /* 0x000f280000300a00 */
[----:B------:R1:W-:Y:S04]  /*30b0*/  LDGSTS.E [R0+0x26000], [R2.64], !P1 ;  /* 0x2600000002007fae */ /* 0x0003e8000c921844 */
[----:B-1----:R-:W1:Y:S01]  /*30c0*/  S2R R2, SR_TID.X ;  /* 0x0000000000027919 */ /* 0x002e620000002100 */
[----:B------:R-:W-:Y:S01]  /*30d0*/  IMAD.SHL.U32 R3, R125, 0x40, RZ ;  /* 0x000000407d037824 */ /* 0x000fe200078e00ff */
[----:B-1----:R-:W-:-:S03]  /*30e0*/  LOP3.LUT R2, R2, 0x1ff, RZ, 0xc0, !PT ;  /* 0x000001ff02027812 */ /* 0x002fc600078ec0ff */
[----:B------:R-:W-:-:S04]  /*30f0*/  IMAD.WIDE R34, R3, 0x4, R34 ;  /* 0x0000000403227825 */ /* 0x000fc800078e0222 */
[----:B---3--:R-:W-:-:S04]  /*3100*/  IMAD.WIDE R26, R3, 0x4, R26 ;  /* 0x00000004031a7825 */ /* 0x008fc800078e021a */
[----:B--2---:R-:W-:-:S04]  /*3110*/  IMAD.WIDE R18, R3, 0x4, R18 ;  /* 0x0000000403127825 */ /* 0x004fc800078e0212 */
[----:B----4-:R-:W-:-:S05]  /*3120*/  IMAD.WIDE R10, R3, 0x4, R10 ;  /* 0x00000004030a7825 */ /* 0x010fca00078e020a */
[----:B------:R1:W-:Y:S02]  /*3130*/  LDGSTS.E [R0+0x28000], [R10.64], !P0 ;  /* 0x280000000a007fae */ /* 0x0003e4000c121844 */
[----:B-1----:R-:W-:Y:S02]  /*3140*/  IMAD.SHL.U32 R11, R2, 0x4, RZ ;  /* 0x00000004020b7824 */ /* 0x002fe400078e00ff */
[----:B------:R-:W1:Y:S01]  /*3150*/  S2R R2, SR_TID.X ;  /* 0x0000000000027919 */ /* 0x000e620000002100 */
[----:B------:R-:W-:-:S04]  /*3160*/  IADD3 R0, R120, -0x55, RZ ;  /* 0xffffffab78007810 */ /* 0x000fc80007ffe0ff */
[----:B------:R-:W-:Y:S02]  /*3170*/  ISETP.GE.U32.AND P2, PT, R0, 0x7fffff6c, PT ;  /* 0x7fffff6c0000780c */ /* 0x000fe40003f46070 */
[----:B------:R-:W-:-:S04]  /*3180*/  IADD3 R0, R120, -0x59, RZ ;  /* 0xffffffa778007810 */ /* 0x000fc80007ffe0ff */
[----:B------:R-:W-:Y:S02]  /*3190*/  ISETP.GE.U32.AND P1, PT, R0, 0x7fffff68, PT ;  /* 0x7fffff680000780c */ /* 0x000fe40003f26070 */
[----:B------:R-:W-:-:S04]  /*31a0*/  IADD3 R0, R120, -0x5d, RZ ;  /* 0xffffffa378007810 */ /* 0x000fc80007ffe0ff */
[----:B------:R-:W-:Y:S01]  /*31b0*/  ISETP.GE.U32.AND P0, PT, R0, 0x7fffff64, PT ;  /* 0x7fffff640000780c */ /* 0x000fe20003f06070 */
[----:B------:R1:W-:Y:S01]  /*31c0*/  LDGSTS.E [R11+0x2a000], [R18.64], !P2 ;  /* 0x2a000000120b7fae */ /* 0x0003e2000d121844 */
[----:B------:R-:W-:Y:S02]  /*31d0*/  IADD3 R0, R120, -0x61, RZ ;  /* 0xffffff9f78007810 */ /* 0x000fe40007ffe0ff */
[----:B-1----:R-:W-:-:S05]  /*31e0*/  LOP3.LUT R18, R2, 0x1ff, RZ, 0xc0, !PT ;  /* 0x000001ff02127812 */ /* 0x002fca00078ec0ff */
[----:B------:R-:W-:-:S05]  /*31f0*/  IMAD.SHL.U32 R19, R18, 0x4, RZ ;  /* 0x0000000412137824 */ /* 0x000fca00078e00ff */
[----:B------:R1:W-:Y:S04]  /*3200*/  LDGSTS.E [R19+0x2c000], [R26.64], !P1 ;  /* 0x2c0000001a137fae */ /* 0x0003e8000c921844 */
[----:B------:R2:W-:Y:S01]  /*3210*/  LDGSTS.E [R19+0x2e000], [R34.64], !P0 ;  /* 0x2e00000022137fae */ /* 0x0005e2000c121844 */
[----:B------:R-:W-:Y:S02]  /*3220*/  ISETP.GE.U32.AND P0, PT, R0, 0x7fffff60, PT ;  /* 0x7fffff600000780c */ /* 0x000fe40003f06070 */
[----:B------:R-:W-:Y:S01]  /*3230*/  IADD3 R10, R120, -0x65, RZ ;  /* 0xffffff9b780a7810 */ /* 0x000fe20007ffe0ff */
[----:B-1----:R-:W3:Y:S01]  /*3240*/  LDL.LU.64 R26, [R1+0x58] ;  /* 0x00005800011a7983 */ /* 0x002ee20000300a00 */
[----:B--2---:R-:W-:-:S04]  /*3250*/  IMAD.SHL.U32 R34, R125, 0x40, RZ ;  /* 0x000000407d227824 */ /* 0x004fc800078e00ff */
[----:B------:R-:W-:Y:S01]  /*3260*/  IMAD.WIDE R42, R34, 0x4, R42 ;  /* 0x00000004222a7825 */ /* 0x000fe200078e022a */
[----:B------:R-:W-:Y:S02]  /*3270*/  ISETP.GE.U32.AND P3, PT, R10, 0x7fffff5c, PT ;  /* 0x7fffff5c0a00780c */ /* 0x000fe40003f66070 */
[----:B------:R-:W2:Y:S04]  /*3280*/  LDL.LU.64 R10, [R1+0x38] ;  /* 0x00003800010a7983 */ /* 0x000ea80000300a00 */
[----:B------:R1:W-:Y:S04]  /*3290*/  LDGSTS.E [R19+0x30000], [R42.64], !P0 ;  /* 0x300000002a137fae */ /* 0x0003e8000c121844 */
[----:B-1----:R-:W4:Y:S01]  /*32a0*/  LDL.LU.64 R42, [R1+0x18] ;  /* 0x00001800012a7983 */ /* 0x002f220000300a00 */
[----:B------:R-:W-:-:S02]  /*32b0*/  IADD3 R2, R120, -0x6d, RZ ;  /* 0xffffff9378027810 */ /* 0x000fc40007ffe0ff */
[----:B------:R-:W-:Y:S02]  /*32c0*/  IADD3 R3, R120, -0x69, RZ ;  /* 0xffffff9778037810 */ /* 0x000fe40007ffe0ff */
[----:B------:R-:W-:Y:S02]  /*32d0*/  ISETP.GE.U32.AND P6, PT, R2, 0x7fffff54, PT ;  /* 0x7fffff540200780c */ /* 0x000fe40003fc6070 */
[----:B------:R-:W-:Y:S02]  /*32e0*/  ISETP.GE.U32.AND P4, PT, R3, 0x7fffff58, PT ;  /* 0x7fffff580300780c */ /* 0x000fe40003f86070 */
[C---:B------:R-:W-:Y:S02]  /*32f0*/  IADD3 R2, R120.reuse, -0x79, RZ ;  /* 0xffffff8778027810 */ /* 0x040fe40007ffe0ff */
[----:B------:R-:W-:Y:S02]  /*3300*/  IADD3 R0, R120, -0x71, RZ ;  /* 0xffffff8f78007810 */ /* 0x000fe40007ffe0ff */
[----:B------:R-:W-:-:S02]  /*3310*/  ISETP.GE.U32.AND P5, PT, R2, 0x7fffff48, PT ;  /* 0x7fffff480200780c */ /* 0x000fc40003fa6070 */
[----:B------:R-:W-:Y:S02]  /*3320*/  IADD3 R3, R120, -0x75, RZ ;  /* 0xffffff8b78037810 */ /* 0x000fe40007ffe0ff */
[----:B------:R-:W-:Y:S02]  /*3330*/  ISETP.GE.U32.AND P1, PT, R0, 0x7fffff50, PT ;  /* 0x7fffff500000780c */ /* 0x000fe40003f26070 */
[----:B------:R-:W-:Y:S01]  /*3340*/  IADD3 R2, R120, -0x7d, RZ ;  /* 0xffffff8378027810 */ /* 0x000fe20007ffe0ff */
[----:B------:R-:W-:Y:S01]  /*3350*/  IMAD.WIDE R50, R34, 0x4, R50 ;  /* 0x0000000422327825 */ /* 0x000fe200078e0232 */
[----:B------:R-:W-:Y:S02]  /*3360*/  ISETP.GE.U32.AND P2, PT, R3, 0x7fffff4c, PT ;  /* 0x7fffff4c0300780c */ /* 0x000fe40003f46070 */
[----:B------:R-:W-:Y:S01]  /*3370*/  ISETP.GE.U32.AND P0, PT, R2, 0x7fffff44, PT ;  /* 0x7fffff440200780c */ /* 0x000fe20003f06070 */
[----:B------:R-:W-:Y:S01]  /*3380*/  IMAD.WIDE R58, R34, 0x4, R58 ;  /* 0x00000004223a7825 */ /* 0x000fe200078e023a */
[----:B------:R-:W-:Y:S01]  /*3390*/  IADD3 R2, R120, -0x46, RZ ;  /* 0xffffffba78027810 */ /* 0x000fe20007ffe0ff */
[----:B------:R1:W-:Y:S02]  /*33a0*/  LDGSTS.E [R19+0x32000], [R50.64], !P3 ;  /* 0x3200000032137fae */ /* 0x0003e4000d921844 */
[----:B------:R-:W-:Y:S01]  /*33b0*/  IMAD.WIDE R66, R34, 0x4, R66 ;  /* 0x0000000422427825 */ /* 0x000fe200078e0242 */
[----:B------:R-:W-:Y:S01]  /*33c0*/  IADD3 R0, R120, -0x42, RZ ;  /* 0xffffffbe78007810 */ /* 0x000fe20007ffe0ff */
[----:B------:R5:W-:Y:S01]  /*33d0*/  LDGSTS.E [R19+0x34000], [R58.64], !P4 ;  /* 0x340000003a137fae */ /* 0x000be2000e121844 */
[----:B------:R-:W-:Y:S01]  /*33e0*/  ISETP.GE.U32.AND P4, PT, R2, 0x7fffff7b, PT ;  /* 0x7fffff7b0200780c */ /* 0x000fe20003f86070 */
[----:B------:R-:W-:Y:S01]  /*33f0*/  IMAD.WIDE R74, R34, 0x4, R74 ;  /* 0x00000004224a7825 */ /* 0x000fe200078e024a */
[----:B------:R-:W-:Y:S01]  /*3400*/  IADD3 R2, R120, -0x4e, RZ ;  /* 0xffffffb278027810 */ /* 0x000fe20007ffe0ff */
[----:B------:R1:W-:Y:S01]  /*3410*/  LDGSTS.E [R19+0x36000], [R66.64], !P6 ;  /* 0x3600000042137fae */ /* 0x0003e2000f121844 */
[----:B------:R-:W-:Y:S01]  /*3420*/  ISETP.GE.U32.AND P3, PT, R0, 0x7fffff7f, PT ;  /* 0x7fffff7f0000780c */ /* 0x000fe20003f66070 */
[----:B------:R-:W-:-:S02]  /*3430*/  IMAD.WIDE R82, R34, 0x4, R82 ;  /* 0x0000000422527825 */ /* 0x000fc400078e0252 */
[----:B------:R1:W-:Y:S01]  /*3440*/  LDGSTS.E [R19+0x38000], [R74.64], !P1 ;  /* 0x380000004a137fae */ /* 0x0003e2000c921844 */
[----:B------:R-:W-:Y:S01]  /*3450*/  ISETP.GE.U32.AND P1, PT, R2, 0x7fffff73, PT ;  /* 0x7fffff730200780c */ /* 0x000fe20003f26070 */
[----:B------:R-:W-:Y:S01]  /*3460*/  IMAD.WIDE R90, R34, 0x4, R90 ;  /* 0x00000004225a7825 */ /* 0x000fe200078e025a */
[----:B------:R-:W-:Y:S01]  /*3470*/  IADD3 R2, R120, -0x56, RZ ;  /* 0xffffffaa78027810 */ /* 0x000fe20007ffe0ff */
[----:B------:R1:W-:Y:S02]  /*3480*/  LDGSTS.E [R19+0x3a000], [R82.64], !P2 ;  /* 0x3a00000052137fae */ /* 0x0003e4000d121844 */
[----:B------:R-:W-:Y:S02]  /*3490*/  IMAD.SHL.U32 R18, R18, 0x4, RZ ;  /* 0x0000000412127824 */ /* 0x000fe400078e00ff */
[----:B------:R1:W-:Y:S01]  /*34a0*/  LDGSTS.E [R19+0x3c000], [R90.64], !P5 ;  /* 0x3c0000005a137fae */ /* 0x0003e2000e921844 */
[----:B------:R-:W-:Y:S01]  /*34b0*/  ISETP.GE.U32.AND P5, PT, R2, 0x7fffff6b, PT ;  /* 0x7fffff6b0200780c */ /* 0x000fe20003fa6070 */
[----:B------:R-:W-:-:S02]  /*34c0*/  IMAD.WIDE R98, R34, 0x4, R98 ;  /* 0x0000000422627825 */ /* 0x000fc400078e0262 */
[----:B-----5:R-:W5:Y:S04]  /*34d0*/  LDL.LU.64 R58, [R1+0x50] ;  /* 0x00005000013a7983 */ /* 0x020f680000300a00 */
[----:B------:R2:W-:Y:S04]  /*34e0*/  LDGSTS.E [R19+0x3e000], [R98.64], !P0 ;  /* 0x3e00000062137fae */ /* 0x0005e8000c121844 */
[----:B-1----:R-:W5:Y:S01]  /*34f0*/  LDL.LU.64 R50, [R1+0x30] ;  /* 0x0000300001327983 */ /* 0x002f620000300a00 */
[----:B---3--:R-:W-:Y:S01]  /*3500*/  IMAD.WIDE R2, R34, 0x4, R26 ;  /* 0x0000000422027825 */ /* 0x008fe200078e021a */
[----:B------:R-:W-:-:S05]  /*3510*/  LOP3.LUT R26, R18, 0x20, RZ, 0x3c, !PT ;  /* 0x00000020121a7812 */ /* 0x000fca00078e3cff */
[----:B------:R4:W-:Y:S02]  /*3520*/  LDGSTS.E [R26+0x20800], [R2.64], !P3 ;  /* 0x20800000021a7fae */ /* 0x0009e4000d921844 */
[----:B----4-:R-:W-:Y:S02]  /*3530*/  IMAD.WIDE R2, R34, 0x4, R42 ;  /* 0x0000000422027825 */ /* 0x010fe400078e022a */
[----:B------:R-:W3:Y:S01]  /*3540*/  LDL.LU.64 R42, [R1+0x10] ;  /* 0x00001000012a7983 */ /* 0x000ee20000300a00 */
[----:B------:R-:W-:-:S04]  /*3550*/  IADD3 R0, R120, -0x4a, RZ ;  /* 0xffffffb678007810 */ /* 0x000fc80007ffe0ff */
[----:B------:R-:W-:Y:S02]  /*3560*/  ISETP.GE.U32.AND P6, PT, R0, 0x7fffff77, PT ;  /* 0x7fffff770000780c */ /* 0x000fe40003fc6070 */
[----:B------:R-:W-:Y:S01]  /*3570*/  IADD3 R0, R120, -0x52, RZ ;  /* 0xffffffae78007810 */ /* 0x000fe20007ffe0ff */
[----:B--2---:R-:W-:-:S03]  /*3580*/  IMAD.WIDE R10, R34, 0x4, R10 ;  /* 0x00000004220a7825 */ /* 0x004fc600078e020a */
[----:B------:R-:W-:Y:S02]  /*3590*/  ISETP.GE.U32.AND P2, PT, R0, 0x7fffff6f, PT ;  /* 0x7fffff6f0000780c */ /* 0x000fe40003f46070 */
[C---:B------:R-:W-:Y:S01]  /*35a0*/  IADD3 R0, R120.reuse, -0x5a, RZ ;  /* 0xffffffa678007810 */ /* 0x040fe20007ffe0ff */
[----:B------:R-:W1:Y:S01]  /*35b0*/  S2R R27, SR_TID.X ;  /* 0x00000000001b7919 */ /* 0x000e620000002100 */
[----:B------:R-:W-:Y:S02]  /*35c0*/  IADD3 R18, R120, -0x5e, RZ ;  /* 0xffffffa278127810 */ /* 0x000fe40007ffe0ff */
[----:B------:R-:W-:Y:S01]  /*35d0*/  ISETP.GE.U32.AND P0, PT, R0, 0x7fffff67, PT ;  /* 0x7fffff670000780c */ /* 0x000fe20003f06070 */
[----:B------:R-:W-:Y:S01]  /*35e0*/  IMAD.WIDE R4, R34, 0x4, R4 ;  /* 0x0000000422047825 */ /* 0x000fe200078e0204 */
[----:B------:R-:W-:Y:S01]  /*35f0*/  IADD3 R0, R120, -0x62, RZ ;  /* 0xffffff9e78007810 */ /* 0x000fe20007ffe0ff */
[----:B------:R2:W-:Y:S01]  /*3600*/  LDGSTS.E [R26+0x22800], [R10.64], !P4 ;  /* 0x228000000a1a7fae */ /* 0x0005e2000e121844 */
[----:B------:R-:W-:Y:S01]  /*3610*/  ISETP.GE.U32.AND P3, PT, R18, 0x7fffff63, PT ;  /* 0x7fffff631200780c */ /* 0x000fe20003f66070 */
[----:B------:R-:W-:Y:S01]  /*3620*/  IMAD.WIDE R12, R34, 0x4, R12 ;  /* 0x00000004220c7825 */ /* 0x000fe200078e020c */
[----:B------:R-:W-:Y:S01]  /*3630*/  ISETP.GE.U32.AND P4, PT, R0, 0x7fffff5f, PT ;  /* 0x7fffff5f0000780c */ /* 0x000fe20003f86070 */
[----:B------:R4:W-:Y:S01]  /*3640*/  LDGSTS.E [R26+0x24800], [R2.64], !P6 ;  /* 0x24800000021a7fae */ /* 0x0009e2000f121844 */
[----:B------:R-:W-:Y:S01]  /*3650*/  IADD3 R0, R120, -0x6a, RZ ;  /* 0xffffff9678007810 */ /* 0x000fe20007ffe0ff */
[----:B------:R-:W-:-:S02]  /*3660*/  IMAD.WIDE R20, R34, 0x4, R20 ;  /* 0x0000000422147825 */ /* 0x000fc400078e0214 */
[----:B------:R1:W-:Y:S01]  /*3670*/  LDGSTS.E [R26+0x26800], [R4.64], !P1 ;  /* 0x26800000041a7fae */ /* 0x0003e2000c921844 */
[----:B--2---:R-:W-:-:S03]  /*3680*/  IADD3 R10, R120, -0x66, RZ ;  /* 0xffffff9a780a7810 */ /* 0x004fc60007ffe0ff */
[----:B------:R2:W-:Y:S01]  /*3690*/  LDGSTS.E [R26+0x28800], [R12.64], !P2 ;  /* 0x288000000c1a7fae */ /* 0x0005e2000d121844 */
[----:B----4-:R-:W-:Y:S01]  /*36a0*/  IADD3 R2, R120, -0x6e, RZ ;  /* 0xffffff9278027810 */ /* 0x010fe20007ffe0ff */
[----:B------:R-:W-:Y:S01]  /*36b0*/  IMAD.WIDE R28, R34, 0x4, R28 ;  /* 0x00000004221c7825 */ /* 0x000fe200078e021c */
[----:B------:R-:W-:Y:S01]  /*36c0*/  ISETP.GE.U32.AND P6, PT, R10, 0x7fffff5b, PT ;  /* 0x7fffff5b0a00780c */ /* 0x000fe20003fc6070 */
[----:B------:R2:W-:Y:S01]  /*36d0*/  LDGSTS.E [R26+0x2a800], [R20.64], !P5 ;  /* 0x2a800000141a7fae */ /* 0x0005e2000e921844 */
[----:B------:R-:W-:Y:S02]  /*36e0*/  ISETP.GE.U32.AND P2, PT, R2, 0x7fffff53, PT ;  /* 0x7fffff530200780c */ /* 0x000fe40003f46070 */
[----:B------:R-:W-:Y:S01]  /*36f0*/  ISETP.GE.U32.AND P1, PT, R0, 0x7fffff57, PT ;  /* 0x7fffff570000780c */ /* 0x000fe20003f26070 */
[----:B------:R-:W-:Y:S01]  /*3700*/  IMAD.WIDE R36, R34, 0x4, R36 ;  /* 0x0000000422247825 */ /* 0x000fe200078e0224 */
[C---:B------:R-:W-:Y:S01]  /*3710*/  IADD3 R2, R120.reuse, -0x76, RZ ;  /* 0xffffff8a78027810 */ /* 0x040fe20007ffe0ff */
[----:B------:R2:W-:Y:S01]  /*3720*/  LDGSTS.E [R26+0x2c800], [R28.64], !P0 ;  /* 0x2c8000001c1a7fae */ /* 0x0005e2000c121844 */
[----:B------:R-:W-:Y:S01]  /*3730*/  IADD3 R0, R120, -0x72, RZ ;  /* 0xffffff8e78007810 */ /* 0x000fe20007ffe0ff */
[----:B------:R-:W-:Y:S01]  /*3740*/  IMAD.WIDE R44, R34, 0x4, R44 ;  /* 0x00000004222c7825 */ /* 0x000fe200078e022c */
[----:B------:R-:W-:Y:S01]  /*3750*/  ISETP.GE.U32.AND P0, PT, R2, 0x7fffff4b, PT ;  /* 0x7fffff4b0200780c */ /* 0x000fe20003f06070 */
[----:B------:R2:W-:Y:S01]  /*3760*/  LDGSTS.E [R26+0x2e800], [R36.64], !P3 ;  /* 0x2e800000241a7fae */ /* 0x0005e2000d921844 */
[----:B------:R-:W-:-:S02]  /*3770*/  ISETP.GE.U32.AND P5, PT, R0, 0x7fffff4f, PT ;  /* 0x7fffff4f0000780c */ /* 0x000fc40003fa6070 */
[----:B------:R-:W-:Y:S01]  /*3780*/  IADD3 R2, R120, -0x7e, RZ ;  /* 0xffffff8278027810 */ /* 0x000fe20007ffe0ff */
        /* <DEDUP_REMOVED lines=8> */
[----:B------:R-:W-:Y:S01]  /*3810*/  IMAD.WIDE R68, R34, 0x4, R68 ;  /* 0x0000000422447825 */ /* 0x000fe200078e0244 */
[----:B------:R-:W-:Y:S01]  /*3820*/  IADD3 R0, R120, -0x43, RZ ;  /* 0xffffffbd78007810 */ /* 0x000fe20007ffe0ff */
[----:B------:R2:W-:Y:S01]  /*3830*/  LDGSTS.E [R26+0x34800], [R60.64], !P1 ;  /* 0x348000003c1a7fae */ /* 0x0005e2000c921844 */
[----:B------:R-:W-:Y:S01]  /*3840*/  ISETP.GE.U32.AND P1, PT, R2, 0x7fffff7a, PT ;  /* 0x7fffff7a0200780c */ /* 0x000fe20003f26070 */
[----:B------:R-:W-:Y:S01]  /*3850*/  IMAD.WIDE R76, R34, 0x4, R76 ;  /* 0x00000004224c7825 */ /* 0x000fe200078e024c */
[----:B------:R-:W-:Y:S01]  /*3860*/  IADD3 R2, R120, -0x4f, RZ ;  /* 0xffffffb178027810 */ /* 0x000fe20007ffe0ff */
[----:B------:R2:W-:Y:S01]  /*3870*/  LDGSTS.E [R26+0x36800], [R68.64], !P2 ;  /* 0x36800000441a7fae */ /* 0x0005e2000d121844 */
[----:B-1----:R-:W-:Y:S01]  /*3880*/  LOP3.LUT R27, R27, 0x1ff, RZ, 0xc0, !PT ;  /* 0x000001ff1b1b7812 */ /* 0x002fe200078ec0ff */
[----:B------:R-:W-:Y:S01]  /*3890*/  IMAD.WIDE R84, R34, 0x4, R84 ;  /* 0x0000000422547825 */ /* 0x000fe200078e0254 */
[----:B------:R-:W-:Y:S01]  /*38a0*/  ISETP.GE.U32.AND P6, PT, R0, 0x7fffff7e, PT ;  /* 0x7fffff7e0000780c */ /* 0x000fe20003fc6070 */
[----:B------:R2:W-:Y:S01]  /*38b0*/  LDGSTS.E [R26+0x38800], [R76.64], !P5 ;  /* 0x388000004c1a7fae */ /* 0x0005e2000e921844 */
[----:B------:R-:W-:Y:S01]  /*38c0*/  ISETP.GE.U32.AND P5, PT, R2, 0x7fffff72, PT ;  /* 0x7fffff720200780c */ /* 0x000fe20003fa6070 */
[----:B------:R-:W-:Y:S01]  /*38d0*/  IMAD.WIDE R92, R34, 0x4, R92 ;  /* 0x00000004225c7825 */ /* 0x000fe200078e025c */
[----:B------:R-:W-:Y:S01]  /*38e0*/  IADD3 R2, R120, -0x57, RZ ;  /* 0xffffffa978027810 */ /* 0x000fe20007ffe0ff */
[----:B------:R2:W-:Y:S02]  /*38f0*/  LDGSTS.E [R26+0x3a800], [R84.64], !P0 ;  /* 0x3a800000541a7fae */ /* 0x0005e4000c121844 */
[----:B------:R-:W-:-:S02]  /*3900*/  IMAD.SHL.U32 R27, R27, 0x4, RZ ;  /* 0x000000041b1b7824 */ /* 0x000fc400078e00ff */
[----:B------:R2:W-:Y:S01]  /*3910*/  LDGSTS.E [R26+0x3c800], [R92.64], !P3 ;  /* 0x3c8000005c1a7fae */ /* 0x0005e2000d921844 */
[----:B------:R-:W-:Y:S01]  /*3920*/  IMAD.WIDE R100, R34, 0x4, R100 ;  /* 0x0000000422647825 */ /* 0x000fe200078e0264 */
[----:B------:R-:W-:Y:S02]  /*3930*/  ISETP.GE.U32.AND P3, PT, R2, 0x7fffff6a, PT ;  /* 0x7fffff6a0200780c */ /* 0x000fe40003f66070 */
[----:B------:R-:W-:Y:S01]  /*3940*/  LOP3.LUT R27, R27, 0x40, RZ, 0x3c, !PT ;  /* 0x000000401b1b7812 */ /* 0x000fe200078e3cff */
[C---:B-----5:R-:W-:Y:S01]  /*3950*/  IMAD.WIDE R2, R34.reuse, 0x4, R58 ;  /* 0x0000000422027825 */ /* 0x060fe200078e023a */
[----:B------:R2:W-:Y:S04]  /*3960*/  LDGSTS.E [R26+0x3e800], [R100.64], !P4 ;  /* 0x3e800000641a7fae */ /* 0x0005e8000e121844 */
[----:B------:R-:W4:Y:S01]  /*3970*/  LDL.LU.64 R58, [R1+0x48] ;  /* 0x00004800013a7983 */ /* 0x000f220000300a00 */
[----:B------:R-:W-:-:S03]  /*3980*/  IMAD.WIDE R4, R34, 0x4, R50 ;  /* 0x0000000422047825 */ /* 0x000fc600078e0232 */
[----:B------:R3:W-:Y:S04]  /*3990*/  LDGSTS.E [R27+0x21000], [R2.64], !P6 ;  /* 0x21000000021b7fae */ /* 0x0007e8000f121844 */
[----:B------:R-:W5:Y:S01]  /*39a0*/  LDL.LU.64 R50, [R1+0x28] ;  /* 0x0000280001327983 */ /* 0x000f620000300a00 */
[C---:B------:R-:W-:Y:S02]  /*39b0*/  IADD3 R0, R120.reuse, -0x4b, RZ ;  /* 0xffffffb578007810 */ /* 0x040fe40007ffe0ff */
[----:B------:R-:W-:Y:S01]  /*39c0*/  IADD3 R10, R120, -0x5f, RZ ;  /* 0xffffffa1780a7810 */ /* 0x000fe20007ffe0ff */
[----:B------:R-:W-:-:S04]  /*39d0*/  IMAD.WIDE R6, R34, 0x4, R6 ;  /* 0x0000000422067825 */ /* 0x000fc800078e0206 */
[----:B---3--:R-:W-:Y:S01]  /*39e0*/  IMAD.WIDE R2, R34, 0x4, R42 ;  /* 0x0000000422027825 */ /* 0x008fe200078e022a */
[----:B------:R1:W-:Y:S04]  /*39f0*/  LDGSTS.E [R27+0x23000], [R4.64], !P1 ;  /* 0x23000000041b7fae */ /* 0x0003e8000c921844 */
[----:B------:R-:W3:Y:S01]  /*3a00*/  LDL.LU.64 R42, [R1+0x8] ;  /* 0x00000800012a7983 */ /* 0x000ee20000300a00 */
[----:B------:R-:W-:Y:S02]  /*3a10*/  ISETP.GE.U32.AND P2, PT, R0, 0x7fffff76, PT ;  /* 0x7fffff760000780c */ /* 0x000fe40003f46070 */
[----:B------:R-:W-:-:S04]  /*3a20*/  IADD3 R0, R120, -0x53, RZ ;  /* 0xffffffad78007810 */ /* 0x000fc80007ffe0ff */
[----:B------:R-:W-:Y:S02]  /*3a30*/  ISETP.GE.U32.AND P0, PT, R0, 0x7fffff6e, PT ;  /* 0x7fffff6e0000780c */ /* 0x000fe40003f06070 */
[----:B------:R-:W-:Y:S01]  /*3a40*/  IADD3 R0, R120, -0x5b, RZ ;  /* 0xffffffa578007810 */ /* 0x000fe20007ffe0ff */
[----:B------:R-:W-:-:S03]  /*3a50*/  IMAD.WIDE R14, R34, 0x4, R14 ;  /* 0x00000004220e7825 */ /* 0x000fc600078e020e */
[----:B------:R-:W-:Y:S01]  /*3a60*/  ISETP.GE.U32.AND P4, PT, R0, 0x7fffff66, PT ;  /* 0x7fffff660000780c */ /* 0x000fe20003f86070 */
[----:B------:R2:W-:Y:S01]  /*3a70*/  LDGSTS.E [R27+0x25000], [R2.64], !P2 ;  /* 0x25000000021b7fae */ /* 0x0005e2000d121844 */
[----:B------:R-:W-:Y:S02]  /*3a80*/  IADD3 R0, R120, -0x63, RZ ;  /* 0xffffff9d78007810 */ /* 0x000fe40007ffe0ff */
[----:B------:R-:W-:Y:S01]  /*3a90*/  ISETP.GE.U32.AND P6, PT, R10, 0x7fffff62, PT ;  /* 0x7fffff620a00780c */ /* 0x000fe20003fc6070 */
[----:B------:R4:W-:Y:S01]  /*3aa0*/  LDGSTS.E [R27+0x27000], [R6.64], !P5 ;  /* 0x27000000061b7fae */ /* 0x0009e2000e921844 */
[----:B------:R-:W-:Y:S02]  /*3ab0*/  ISETP.GE.U32.AND P1, PT, R0, 0x7fffff5e, PT ;  /* 0x7fffff5e0000780c */ /* 0x000fe40003f26070 */
[----:B-1----:R-:W-:Y:S01]  /*3ac0*/  IADD3 R4, R120, -0x67, RZ ;  /* 0xffffff9978047810 */ /* 0x002fe20007ffe0ff */
[----:B------:R-:W-:Y:S01]  /*3ad0*/  IMAD.WIDE R22, R34, 0x4, R22 ;  /* 0x0000000422167825 */ /* 0x000fe200078e0216 */
[C---:B------:R-:W-:Y:S01]  /*3ae0*/  IADD3 R0, R120.reuse, -0x6b, RZ ;  /* 0xffffff9578007810 */ /* 0x040fe20007ffe0ff */
[----:B------:R1:W-:Y:S01]  /*3af0*/  LDGSTS.E [R27+0x29000], [R14.64], !P0 ;  /* 0x290000000e1b7fae */ /* 0x0003e2000c121844 */
[----:B--2---:R-:W-:Y:S01]  /*3b00*/  IADD3 R2, R120, -0x6f, RZ ;  /* 0xffffff9178027810 */ /* 0x004fe20007ffe0ff */
[----:B------:R-:W-:Y:S01]  /*3b10*/  IMAD.WIDE R30, R34, 0x4, R30 ;  /* 0x00000004221e7825 */ /* 0x000fe200078e021e */
[----:B------:R-:W-:Y:S01]  /*3b20*/  ISETP.GE.U32.AND P2, PT, R4, 0x7fffff5a, PT ;  /* 0x7fffff5a0400780c */ /* 0x000fe20003f46070 */
[----:B------:R1:W-:Y:S01]  /*3b30*/  LDGSTS.E [R27+0x2b000], [R22.64], !P3 ;  /* 0x2b000000161b7fae */ /* 0x0003e2000d921844 */
[----:B------:R-:W-:-:S02]  /*3b40*/  ISETP.GE.U32.AND P0, PT, R2, 0x7fffff52, PT ;  /* 0x7fffff520200780c */ /* 0x000fc40003f06070 */
        /* <DEDUP_REMOVED lines=8> */
[----:B------:R-:W-:Y:S02]  /*3bd0*/  ISETP.GE.U32.AND P3, PT, R0, 0x7fffff4e, PT ;  /* 0x7fffff4e0000780c */ /* 0x000fe40003f66070 */
        /* <DEDUP_REMOVED lines=23> */
[----:B------:R-:W-:Y:S02]  /*3d50*/  IMAD.WIDE R102, R34, 0x4, R102 ;  /* 0x0000000422667825 */ /* 0x000fe400078e0266 */
[----:B------:R1:W-:Y:S01]  /*3d60*/  LDGSTS.E [R27+0x3d000], [R94.64], !P6 ;  /* 0x3d0000005e1b7fae */ /* 0x0003e2000f121844 */
[----:B------:R-:W-:-:S03]  /*3d70*/  ISETP.GE.U32.AND P6, PT, R2, 0x7fffff69, PT ;  /* 0x7fffff690200780c */ /* 0x000fc60003fc6070 */
[----:B------:R1:W-:Y:S01]  /*3d80*/  LDGSTS.E [R27+0x3f000], [R102.64], !P1 ;  /* 0x3f000000661b7fae */ /* 0x0003e2000c921844 */
[----:B----4-:R-:W-:Y:S01]  /*3d90*/  IMAD.WIDE R2, R34, 0x4, R58 ;  /* 0x0000000422027825 */ /* 0x010fe200078e023a */
[----:B-1----:R-:W-:-:S05]  /*3da0*/  LOP3.LUT R27, R19, 0x60, RZ, 0x3c, !PT ;  /* 0x00000060131b7812 */ /* 0x002fca00078e3cff */
[----:B------:R3:W-:Y:S02]  /*3db0*/  LDGSTS.E [R27+0x21800], [R2.64], !P2 ;  /* 0x21800000021b7fae */ /* 0x0007e4000d121844 */
[----:B---3--:R-:W-:Y:S02]  /*3dc0*/  IMAD.WIDE R2, R34, 0x4, R42 ;  /* 0x0000000422027825 */ /* 0x008fe400078e022a */
[----:B------:R-:W2:Y:S01]  /*3dd0*/  LDL R43, [R1+0x8c] ;  /* 0x00008c00012b7983 */ /* 0x000ea20000100800 */
[----:B------:R-:W-:-:S03]  /*3de0*/  IADD3 R0, R120, -0x4c, RZ ;  /* 0xffffffb478007810 */ /* 0x000fc60007ffe0ff */
[----:B------:R-:W1:Y:S01]  /*3df0*/  S2R R26, SR_TID.X ;  /* 0x00000000001a7919 */ /* 0x000e620000002100 */
[----:B------:R-:W-:Y:S02]  /*3e00*/  ISETP.GE.U32.AND P0, PT, R0, 0x7fffff75, PT ;  /* 0x7fffff750000780c */ /* 0x000fe40003f06070 */
[----:B------:R-:W-:-:S04]  /*3e10*/  IADD3 R0, R120, -0x54, RZ ;  /* 0xffffffac78007810 */ /* 0x000fc80007ffe0ff */
[----:B------:R-:W-:Y:S02]  /*3e20*/  ISETP.GE.U32.AND P4, PT, R0, 0x7fffff6d, PT ;  /* 0x7fffff6d0000780c */ /* 0x000fe40003f86070 */
[----:B------:R-:W-:Y:S01]  /*3e30*/  IADD3 R0, R120, -0x5c, RZ ;  /* 0xffffffa478007810 */ /* 0x000fe20007ffe0ff */
[----:B-----5:R-:W-:Y:S01]  /*3e40*/  IMAD.WIDE R4, R34, 0x4, R50 ;  /* 0x0000000422047825 */ /* 0x020fe200078e0232 */
[----:B------:R-:W-:Y:S02]  /*3e50*/  IADD3 R6, R120, -0x60, RZ ;  /* 0xffffffa078067810 */ /* 0x000fe40007ffe0ff */
[----:B------:R-:W-:Y:S02]  /*3e60*/  ISETP.GE.U32.AND P1, PT, R0, 0x7fffff65, PT ;  /* 0x7fffff650000780c */ /* 0x000fe40003f26070 */
[----:B------:R-:W-:Y:S01]  /*3e70*/  IADD3 R0, R120, -0x64, RZ ;  /* 0xffffff9c78007810 */ /* 0x000fe20007ffe0ff */
[----:B------:R3:W-:Y:S01]  /*3e80*/  LDGSTS.E [R27+0x23800], [R4.64], !P5 ;  /* 0x23800000041b7fae */ /* 0x0007e2000e921844 */
[----:B------:R-:W-:-:S02]  /*3e90*/  ISETP.GE.U32.AND P2, PT, R6, 0x7fffff61, PT ;  /* 0x7fffff610600780c */ /* 0x000fc40003f46070 */
[----:B------:R-:W-:Y:S01]  /*3ea0*/  ISETP.GE.U32.AND P5, PT, R0, 0x7fffff5d, PT ;  /* 0x7fffff5d0000780c */ /* 0x000fe20003fa6070 */
[----:B------:R-:W4:Y:S01]  /*3eb0*/  S2R R35, SR_TID.X ;  /* 0x0000000000237919 */ /* 0x000f220000002100 */
[----:B------:R-:W-:-:S04]  /*3ec0*/  IMAD.WIDE R8, R34, 0x4, R8 ;  /* 0x0000000422087825 */ /* 0x000fc800078e0208 */
[C---:B------:R-:W-:Y:S01]  /*3ed0*/  IMAD.WIDE R16, R34.reuse, 0x4, R16 ;  /* 0x0000000422107825 */ /* 0x040fe200078e0210 */
[----:B------:R5:W-:Y:S03]  /*3ee0*/  LDGSTS.E [R27+0x25800], [R2.64], !P0 ;  /* 0x25800000021b7fae */ /* 0x000be6000c121844 */
[C---:B------:R-:W-:Y:S01]  /*3ef0*/  IMAD.WIDE R24, R34.reuse, 0x4, R24 ;  /* 0x0000000422187825 */ /* 0x040fe200078e0218 */
[----:B------:R3:W-:Y:S03]  /*3f00*/  LDGSTS.E [R27+0x27800], [R8.64], !P3 ;  /* 0x27800000081b7fae */ /* 0x0007e6000d921844 */
[----:B------:R-:W-:Y:S01]  /*3f10*/  IMAD.WIDE R32, R34, 0x4, R32 ;  /* 0x0000000422207825 */ /* 0x000fe200078e0220 */
[----:B------:R3:W-:Y:S01]  /*3f20*/  LDGSTS.E [R27+0x29800], [R16.64], !P4 ;  /* 0x29800000101b7fae */ /* 0x0007e2000e121844 */
[----:B------:R-:W-:-:S02]  /*3f30*/  IADD3 R42, R120, -0x40, RZ ;  /* 0xffffffc0782a7810 */ /* 0x000fc40007ffe0ff */
[----:B------:R-:W-:Y:S01]  /*3f40*/  IMAD.WIDE R40, R34, 0x4, R40 ;  /* 0x0000000422287825 */ /* 0x000fe200078e0228 */
[----:B------:R3:W-:Y:S01]  /*3f50*/  LDGSTS.E [R27+0x2b800], [R24.64], !P6 ;  /* 0x2b800000181b7fae */ /* 0x0007e2000f121844 */
[----:B-1----:R-:W-:Y:S02]  /*3f60*/  LOP3.LUT R90, R26, 0x3f, RZ, 0xc0, !PT ;  /* 0x0000003f1a5a7812 */ /* 0x002fe400078ec0ff */
[----:B------:R-:W-:Y:S01]  /*3f70*/  IMAD.WIDE R48, R34, 0x4, R48 ;  /* 0x0000000422307825 */ /* 0x000fe200078e0230 */
[----:B------:R1:W-:Y:S01]  /*3f80*/  LDGSTS.E [R27+0x2d800], [R32.64], !P1 ;  /* 0x2d800000201b7fae */ /* 0x0003e2000c921844 */
[----:B------:R-:W-:-:S03]  /*3f90*/  IADD3 R0, R120, -0x6c, RZ ;  /* 0xffffff9478007810 */ /* 0x000fc60007ffe0ff */
[----:B------:R1:W-:Y:S04]  /*3fa0*/  LDGSTS.E [R27+0x2f800], [R40.64], !P2 ;  /* 0x2f800000281b7fae */ /* 0x0003e8000d121844 */
[----:B------:R1:W-:Y:S01]  /*3fb0*/  LDGSTS.E [R27+0x31800], [R48.64], !P5 ;  /* 0x31800000301b7fae */ /* 0x0003e2000e921844 */
[----:B------:R-:W-:-:S03]  /*3fc0*/  ISETP.GE.AND P5, PT, R90, R42, PT ;  /* 0x0000002a5a00720c */ /* 0x000fc60003fa6270 */
[----:B------:R-:W1:Y:S01]  /*3fd0*/  S2R R42, SR_TID.X ;  /* 0x00000000002a7919 */ /* 0x000e620000002100 */
[----:B------:R-:W-:Y:S02]  /*3fe0*/  ISETP.GE.U32.AND P3, PT, R0, 0x7fffff55, PT ;  /* 0x7fffff550000780c */ /* 0x000fe40003f66070 */
[C---:B------:R-:W-:Y:S02]  /*3ff0*/  IADD3 R0, R120.reuse, -0x70, RZ ;  /* 0xffffff9078007810 */ /* 0x040fe40007ffe0ff */
[----:B-----5:R-:W-:Y:S02]  /*4000*/  IADD3 R2, R120, -0x74, RZ ;  /* 0xffffff8c78027810 */ /* 0x020fe40007ffe0ff */
[----:B------:R-:W-:Y:S02]  /*4010*/  ISETP.GE.U32.AND P4, PT, R0, 0x7fffff51, PT ;  /* 0x7fffff510000780c */ /* 0x000fe40003f86070 */
[----:B------:R-:W-:Y:S02]  /*4020*/  IADD3 R0, R120, -0x78, RZ ;  /* 0xffffff8878007810 */ /* 0x000fe40007ffe0ff */
[----:B------:R-:W-:Y:S01]  /*4030*/  ISETP.GE.U32.AND P6, PT, R2, 0x7fffff4d, PT ;  /* 0x7fffff4d0200780c */ /* 0x000fe20003fc6070 */
[C---:B----4-:R-:W-:Y:S01]  /*4040*/  IMAD.SHL.U32 R2, R35.reuse, 0x800, RZ ;  /* 0x0000080023027824 */ /* 0x050fe200078e00ff */
[----:B------:R-:W-:Y:S01]  /*4050*/  ISETP.GE.U32.AND P1, PT, R0, 0x7fffff49, PT ;  /* 0x7fffff490000780c */ /* 0x000fe20003f26070 */
[----:B------:R-:W-:Y:S01]  /*4060*/  IMAD.MOV.U32 R66, RZ, RZ, 0x3f ;  /* 0x0000003fff427424 */ /* 0x000fe200078e00ff */
[C---:B---3--:R-:W-:Y:S01]  /*4070*/  IADD3 R4, R120.reuse, -0x68, RZ ;  /* 0xffffff9878047810 */ /* 0x048fe20007ffe0ff */
[----:B------:R-:W-:Y:S01]  /*4080*/  IMAD.SHL.U32 R3, R35, 0x20, RZ ;  /* 0x0000002023037824 */ /* 0x000fe200078e00ff */
[----:B------:R-:W-:-:S02]  /*4090*/  IADD3 R0, R120, -0x7c, RZ ;  /* 0xffffff8478007810 */ /* 0x000fc40007ffe0ff */
[----:B------:R-:W-:Y:S02]  /*40a0*/  LOP3.LUT R2, R2, 0xc000, RZ, 0xc0, !PT ;  /* 0x0000c00002027812 */ /* 0x000fe400078ec0ff */
[----:B------:R-:W-:Y:S02]  /*40b0*/  ISETP.GE.U32.AND P0, PT, R4, 0x7fffff59, PT ;  /* 0x7fffff590400780c */ /* 0x000fe40003f06070 */
[----:B------:R-:W-:Y:S01]  /*40c0*/  ISETP.GE.U32.AND P2, PT, R0, 0x7fffff45, PT ;  /* 0x7fffff450000780c */ /* 0x000fe20003f46070 */
[C---:B------:R-:W-:Y:S01]  /*40d0*/  IMAD.SHL.U32 R0, R35.reuse, 0x4, RZ ;  /* 0x0000000423007824 */ /* 0x040fe200078e00ff */
[----:B------:R-:W-:Y:S01]  /*40e0*/  IADD3 R66, R66, c[0x0][0x180], RZ ;  /* 0x0000600042427a10 */ /* 0x000fe20007ffe0ff */
[----:B------:R-:W-:Y:S01]  /*40f0*/  IMAD.SHL.U32 R5, R35, 0x2000, RZ ;  /* 0x0000200023057824 */ /* 0x000fe200078e00ff */
[----:B------:R-:W-:Y:S02]  /*4100*/  LOP3.LUT R3, R2, 0x60, R3, 0xf8, !PT ;  /* 0x0000006002037812 */ /* 0x000fe400078ef803 */
[----:B------:R-:W-:-:S02]  /*4110*/  SEL R2, RZ, 0x4, P5 ;  /* 0x00000004ff027807 */ /* 0x000fc40002800000 */
[----:B------:R-:W-:Y:S02]  /*4120*/  ISETP.GT.AND P5, PT, R66, 0x7f, PT ;  /* 0x0000007f4200780c */ /* 0x000fe40003fa4270 */
[----:B------:R-:W-:Y:S01]  /*4130*/  LOP3.LUT R0, R3, 0x770, R0, 0x78, !PT ;  /* 0x0000077003007812 */ /* 0x000fe200078e7800 */
[----:B------:R-:W-:Y:S01]  /*4140*/  IMAD.WIDE R56, R34, 0x4, R56 ;  /* 0x0000000422387825 */ /* 0x000fe200078e0238 */
[----:B------:R-:W-:Y:S02]  /*4150*/  LOP3.LUT R3, R5, 0xc000, RZ, 0xc0, !PT ;  /* 0x0000c00005037812 */ /* 0x000fe400078ec0ff */
[----:B-1----:R-:W-:Y:S01]  /*4160*/  LOP3.LUT R42, R42, 0x1ff, RZ, 0xc0, !PT ;  /* 0x000001ff2a2a7812 */ /* 0x002fe200078ec0ff */
[----:B------:R-:W-:Y:S01]  /*4170*/  IMAD.WIDE R64, R34, 0x4, R64 ;  /* 0x0000000422407825 */ /* 0x000fe200078e0240 */
[----:B------:R-:W-:Y:S01]  /*4180*/  SEL R2, R2, RZ, P5 ;  /* 0x000000ff02027207 */ /* 0x000fe20002800000 */
[----:B------:R1:W-:Y:S02]  /*4190*/  LDGSTS.E [R27+0x33800], [R56.64], !P0 ;  /* 0x33800000381b7fae */ /* 0x0003e4000c121844 */
[----:B------:R-:W-:Y:S01]  /*41a0*/  IMAD.WIDE R72, R34, 0x4, R72 ;  /* 0x0000000422487825 */ /* 0x000fe200078e0248 */
[----:B------:R-:W-:Y:S01]  /*41b0*/  ISETP.NE.U32.AND P5, PT, R2, RZ, PT ;  /* 0x000000ff0200720c */ /* 0x000fe20003fa5070 */
[----:B------:R1:W-:Y:S02]  /*41c0*/  LDGSTS.E [R27+0x35800], [R64.64], !P3 ;  /* 0x35800000401b7fae */ /* 0x0003e4000d921844 */
[----:B------:R-:W-:Y:S01]  /*41d0*/  IMAD.WIDE R80, R34, 0x4, R80 ;  /* 0x0000000422507825 */ /* 0x000fe200078e0250 */
[----:B------:R-:W-:Y:S01]  /*41e0*/  IADD3 R2, R124, 0x1, RZ ;  /* 0x000000017c027810 */ /* 0x000fe20007ffe0ff */
[----:B------:R3:W-:Y:S02]  /*41f0*/  LDGSTS.E [R27+0x37800], [R72.64], !P4 ;  /* 0x37800000481b7fae */ /* 0x0007e4000e121844 */
[----:B------:R-:W-:Y:S01]  /*4200*/  IMAD R3, R42, 0x10, R3 ;  /* 0x000000102a037824 */ /* 0x000fe200078e0203 */
[----:B------:R-:W-:Y:S01]  /*4210*/  IADD3 R3, R120, -0x80, RZ ;  /* 0xffffff8078037810 */ /* 0x000fe20007ffe0ff */
[----:B------:R1:W-:Y:S01]  /*4220*/  LDGSTS.E [R27+0x39800], [R80.64], !P6 ;  /* 0x39800000501b7fae */ /* 0x0003e2000f121844 */
[----:B------:R-:W-:-:S02]  /*4230*/  LOP3.LUT R26, R26, 0x1c0, RZ, 0xc0, !PT ;  /* 0x000001c01a1a7812 */ /* 0x000fc400078ec0ff */
[----:B------:R-:W-:Y:S01]  /*4240*/  ISETP.GE.U32.AND P6, PT, R3, 0x7fffff41, PT ;  /* 0x7fffff410300780c */ /* 0x000fe20003fc6070 */
[----:B------:R-:W-:Y:S01]  /*4250*/  IMAD.WIDE R88, R34, 0x4, R88 ;  /* 0x0000000422587825 */ /* 0x000fe200078e0258 */
[----:B------:R-:W-:-:S03]  /*4260*/  SHF.R.U32.HI R26, RZ, 0x2, R26 ;  /* 0x00000002ff1a7819 */ /* 0x000fc6000001161a */
[C---:B------:R-:W-:Y:S01]  /*4270*/  IMAD.WIDE R96, R34.reuse, 0x4, R96 ;  /* 0x0000000422607825 */ /* 0x040fe200078e0260 */
[----:B------:R-:W-:Y:S01]  /*4280*/  LOP3.LUT R19, R19, R26, RZ, 0x3c, !PT ;  /* 0x0000001a13137212 */ /* 0x000fe200078e3cff */
[----:B------:R1:W-:Y:S02]  /*4290*/  LDGSTS.E [R27+0x3b800], [R88.64], !P1 ;  /* 0x3b800000581b7fae */ /* 0x0003e4000c921844 */
[----:B------:R-:W-:Y:S02]  /*42a0*/  IMAD.WIDE R104, R34, 0x4, R104 ;  /* 0x0000000422687825 */ /* 0x000fe400078e0268 */
[----:B------:R4:W-:Y:S02]  /*42b0*/  LDGSTS.E [R27+0x3d800], [R96.64], !P2 ;  /* 0x3d800000601b7fae */ /* 0x0009e4000d121844 */
[----:B------:R-:W-:Y:S02]  /*42c0*/  IMAD.SHL.U32 R4, R35, 0x100, RZ ;  /* 0x0000010023047824 */ /* 0x000fe400078e00ff */
[----:B------:R5:W-:Y:S04]  /*42d0*/  LDGSTS.E [R27+0x3f800], [R104.64], !P6 ;  /* 0x3f800000681b7fae */ /* 0x000be8000f121844 */
[----:B------:R-:W0:Y:S01]  /*42e0*/  LDGDEPBAR ;  /* 0x00000000000079af */ /* 0x000e220000000000 */
[----:B------:R-:W-:-:S05]  /*42f0*/  LOP3.LUT R5, R4, 0x2000, RZ, 0xc0, !PT ;  /* 0x0000200004057812 */ /* 0x000fca00078ec0ff */
[----:B------:R-:W-:-:S05]  /*4300*/  IMAD.IADD R0, R5, 0x1, R0 ;  /* 0x0000000105007824 */ /* 0x000fca00078e0200 */
[----:B------:R1:W-:Y:S01]  /*4310*/  STL [R1+0x88], R0 ;  /* 0x0000880001007387 */ /* 0x0003e20000100800 */
[C---:B------:R-:W-:Y:S02]  /*4320*/  IADD3 R4, R124.reuse, 0x3, RZ ;  /* 0x000000037c047810 */ /* 0x040fe40007ffe0ff */
[----:B-1----:R-:W-:Y:S01]  /*4330*/  IADD3 R0, R124, 0x2, RZ ;  /* 0x000000027c007810 */ /* 0x002fe20007ffe0ff */
[----:B------:R-:W-:Y:S01]  /*4340*/  CS2R R8, SRZ ;  /* 0x0000000000087805 */ /* 0x000fe2000001ff00 */
[----:B------:R-:W-:Y:S01]  /*4350*/  CS2R R10, SRZ ;  /* 0x00000000000a7805 */ /* 0x000fe2000001ff00 */
[----:B----4-:R-:W-:Y:S01]  /*4360*/  CS2R R96, SRZ ;  /* 0x0000000000607805 */ /* 0x010fe2000001ff00 */
[----:B------:R-:W-:Y:S01]  /*4370*/  CS2R R98, SRZ ;  /* 0x0000000000627805 */ /* 0x000fe2000001ff00 */
[----:B-----5:R-:W-:Y:S01]  /*4380*/  CS2R R104, SRZ ;  /* 0x0000000000687805 */ /* 0x020fe2000001ff00 */
[----:B------:R-:W-:Y:S01]  /*4390*/  CS2R R76, SRZ ;  /* 0x00000000004c7805 */ /* 0x000fe2000001ff00 */
[----:B------:R-:W-:Y:S01]  /*43a0*/  CS2R R78, SRZ ;  /* 0x00000000004e7805 */ /* 0x000fe2000001ff00 */
[----:B---3--:R-:W-:Y:S01]  /*43b0*/  CS2R R72, SRZ ;  /* 0x0000000000487805 */ /* 0x008fe2000001ff00 */
[----:B------:R-:W-:Y:S01]  /*43c0*/  CS2R R74, SRZ ;  /* 0x00000000004a7805 */ /* 0x000fe2000001ff00 */
        /* <DEDUP_REMOVED lines=19> */
[----:B--2---:R-:W-:-:S04]  /*4500*/  ISETP.GE.AND P0, PT, R43, c[0x0][0x178], PT ;  /* 0x00005e002b007a0c */ /* 0x004fc80003f06270 */
[----:B------:R-:W-:Y:S01]  /*4510*/  ISETP.LT.AND P3, PT, R2, c[0x0][0x17c], !P0 ;  /* 0x00005f0002007a0c */ /* 0x000fe20004761270 */
[----:B------:R-:W-:-:S04]  /*4520*/  IMAD.MOV.U32 R2, RZ, RZ, c[0x0][0x18c] ;  /* 0x00006300ff027624 */ /* 0x000fc800078e00ff */
[----:B------:R-:W-:-:S04]  /*4530*/  IMAD.SHL.U32 R2, R2, 0x40, RZ ;  /* 0x0000004002027824 */ /* 0x000fc800078e00ff */
[----:B------:R-:W-:-:S04]  /*4540*/  IMAD.WIDE R106, R2, 0x4, R106 ;  /* 0x00000004026a7825 */ /* 0x000fc800078e026a */
[C---:B------:R-:W-:Y:S01]  /*4550*/  IMAD.WIDE R108, R2.reuse, 0x4, R108 ;  /* 0x00000004026c7825 */ /* 0x040fe200078e026c */
[----:B------:R1:W-:Y:S03]  /*4560*/  LDGSTS.E [R19+0x44000], [R106.64], P5 ;  /* 0x440000006a137fae */ /* 0x0003e6000a921844 */
        /* <DEDUP_REMOVED lines=10> */
[----:B------:R-:W-:Y:S01]  /*4610*/  IMAD.WIDE R122, R2, 0x4, R122 ;  /* 0x00000004027a7825 */ /* 0x000fe200078e027a */
[----:B------:R2:W-:Y:S04]  /*4620*/  LDGSTS.E [R19+0x47000], [R118.64], P5 ;  /* 0x4700000076137fae */ /* 0x0005e8000a921844 */
[----:B------:R2:W-:Y:S01]  /*4630*/  LDGSTS.E [R19+0x47800], [R122.64], P5 ;  /* 0x478000007a137fae */ /* 0x0005e2000a921844 */
[----:B------:R-:W-:-:S02]  /*4640*/  ISETP.GE.AND P5, PT, R66, 0x40, PT ;  /* 0x000000404200780c */ /* 0x000fc40003fa6270 */
[----:B------:R-:W-:Y:S01]  /*4650*/  ISETP.LT.AND P4, PT, R0, c[0x0][0x17c], !P0 ;  /* 0x00005f0000007a0c */ /* 0x000fe20004781270 */
[----:B------:R-:W0:Y:S01]  /*4660*/  LDGDEPBAR ;  /* 0x00000000000079af */ /* 0x000e220000000000 */
[----:B------:R-:W-:Y:S01]  /*4670*/  IADD3 R0, R124, 0x4, RZ ;  /* 0x000000047c007810 */ /* 0x000fe20007ffe0ff */
[----:B-1----:R-:W-:Y:S01]  /*4680*/  CS2R R106, SRZ ;  /* 0x00000000006a7805 */ /* 0x002fe2000001ff00 */
[----:B------:R-:W-:Y:S01]  /*4690*/  ISETP.LT.AND P1, PT, R4, c[0x0][0x17c], !P0 ;  /* 0x00005f0004007a0c */ /* 0x000fe20004721270 */
[----:B---3--:R-:W-:Y:S01]  /*46a0*/  CS2R R112, SRZ ;  /* 0x0000000000707805 */ /* 0x008fe2000001ff00 */
[----:B------:R-:W-:Y:S01]  /*46b0*/  ISETP.LT.AND P2, PT, R0, c[0x0][0x17c], !P0 ;  /* 0x00005f0000007a0c */ /* 0x000fe20004741270 */
[----:B----4-:R-:W-:Y:S01]  /*46c0*/  CS2R R114, SRZ ;  /* 0x0000000000727805 */ /* 0x010fe2000001ff00 */
[----:B--2---:R-:W-:-:S03]  /*46d0*/  CS2R R18, SRZ ;  /* 0x0000000000127805 */ /* 0x004fc6000001ff00 */
[----:B------:R-:W-:Y:S05]  /*46e0*/  @!P5 BRA `(.L_x_0) ;  /* 0x000067b00000d947 */ /* 0x000fea0003800000 */
[----:B------:R-:W2:Y:S04]  /*46f0*/  LDL R12, [R1+0x60] ;  /* 0x00006000010c7983 */ /* 0x000ea80000100800 */
[----:B------:R-:W3:Y:S04]  /*4700*/  LDL R43, [R1+0x68] ;  /* 0x00006800012b7983 */ /* 0x000ee80000100800 */
[----:B------:R-:W4:Y:S04]  /*4710*/  LDL R13, [R1+0x64] ;  /* 0x00006400010d7983 */ /* 0x000f280000100800 */
[----:B------:R-:W4:Y:S04]  /*4720*/  LDL R91, [R1+0x6c] ;  /* 0x00006c00015b7983 */ /* 0x000f280000100800 */
[----:B------:R-:W4:Y:S04]  /*4730*/  LDL R67, [R1+0x70] ;  /* 0x0000700001437983 */ /* 0x000f280000100800 */
[----:B------:R-:W4:Y:S04]  /*4740*/  LDL R58, [R1+0x74] ;  /* 0x00007400013a7983 */ /* 0x000f280000100800 */
[----:B------:R-:W4:Y:S04]  /*4750*/  LDL R59, [R1+0x78] ;  /* 0x00007800013b7983 */ /* 0x000f280000100800 */
[----:B------:R-:W4:Y:S01]  /*4760*/  LDL R42, [R1+0x7c] ;  /* 0x00007c00012a7983 */ /* 0x000f220000100800 */
[----:B------:R-:W-:Y:S01]  /*4770*/  IMAD.SHL.U32 R6, R2, 0x8, RZ ;  /* 0x0000000802067824 */ /* 0x000fe200078e00ff */
[----:B------:R-:W-:-:S02]  /*4780*/  SHF.R.S32.HI R123, RZ, 0x1f, R2 ;  /* 0x0000001fff7b7819 */ /* 0x000fc40000011402 */
[----:B------:R-:W4:Y:S02]  /*4790*/  LDL R45, [R1+0x80] ;  /* 0x00008000012d7983 */ /* 0x000f240000100800 */
[----:B------:R-:W-:Y:S02]  /*47a0*/  SHF.L.U64.HI R5, R2, 0x3, R123 ;  /* 0x0000000302057819 */ /* 0x000fe4000001027b */
[----:B------:R1:W-:Y:S01]  /*47b0*/  STL [R1+0x94], R121 ;  /* 0x0000947901007387 */ /* 0x0003e20000100800 */
[C---:B------:R-:W-:Y:S01]  /*47c0*/  IMAD.SHL.U32 R9, R35.reuse, 0x2, RZ ;  /* 0x0000000223097824 */ /* 0x040fe200078e00ff */
[----:B------:R-:W-:Y:S02]  /*47d0*/  LOP3.LUT R7, R35, 0x3, RZ, 0xc0, !PT ;  /* 0x0000000323077812 */ /* 0x000fe400078ec0ff */
[----:B--2---:R-:W-:Y:S02]  /*47e0*/  SHF.R.S32.HI R8, RZ, 0x1f, R12 ;  /* 0x0000001fff087819 */ /* 0x004fe4000001140c */
[----:B------:R-:W-:-:S02]  /*47f0*/  LEA R25, P5, R12, R6, 0x2 ;  /* 0x000000060c197211 */ /* 0x000fc400078a10ff */
[----:B---3--:R-:W-:Y:S02]  /*4800*/  SHF.R.S32.HI R24, RZ, 0x1f, R43 ;  /* 0x0000001fff187819 */ /* 0x008fe4000001142b */
[----:B------:R-:W-:Y:S02]  /*4810*/  LEA.HI.X R21, R12, R5, R8, 0x2, P5 ;  /* 0x000000050c157211 */ /* 0x000fe400028f1408 */
[----:B------:R-:W-:-:S04]  /*4820*/  LEA R22, P5, R43, R6, 0x2 ;  /* 0x000000062b167211 */ /* 0x000fc800078a10ff */
[-C--:B------:R-:W-:Y:S02]  /*4830*/  LEA.HI.X R24, R43, R5.reuse, R24, 0x2, P5 ;  /* 0x000000052b187211 */ /* 0x080fe400028f1418 */
[----:B------:R-:W2:Y:S01]  /*4840*/  LDL R43, [R1+0x84] ;  /* 0x00008400012b7983 */ /* 0x000ea20000100800 */
[----:B----4-:R-:W-:Y:S02]  /*4850*/  SHF.R.S32.HI R0, RZ, 0x1f, R13 ;  /* 0x0000001fff007819 */ /* 0x010fe4000001140d */
[CC--:B------:R-:W-:Y:S02]  /*4860*/  LEA R20, P6, R13.reuse, R6.reuse, 0x2 ;  /* 0x000000060d147211 */ /* 0x0c0fe400078c10ff */
[----:B------:R-:W-:Y:S02]  /*4870*/  SHF.R.S32.HI R8, RZ, 0x1f, R91 ;  /* 0x0000001fff087819 */ /* 0x000fe4000001145b */
[----:B------:R-:W-:Y:S02]  /*4880*/  LEA.HI.X R23, R13, R5, R0, 0x2, P6 ;  /* 0x000000050d177211 */ /* 0x000fe400030f1400 */
[----:B------:R-:W-:-:S04]  /*4890*/  LEA R18, P6, R91, R6, 0x2 ;  /* 0x000000065b127211 */ /* 0x000fc800078c10ff */
[----:B------:R-:W-:Y:S02]  /*48a0*/  LEA.HI.X R19, R91, R5, R8, 0x2, P6 ;  /* 0x000000055b137211 */ /* 0x000fe400030f1408 */
[----:B------:R-:W-:Y:S02]  /*48b0*/  LOP3.LUT R8, R35, 0x7, RZ, 0xc0, !PT ;  /* 0x0000000723087812 */ /* 0x000fe400078ec0ff */
[----:B------:R-:W-:Y:S02]  /*48c0*/  SHF.R.S32.HI R16, RZ, 0x1f, R67 ;  /* 0x0000001fff107819 */ /* 0x000fe40000011443 */
[-C--:B------:R-:W-:Y:S01]  /*48d0*/  LEA R17, P5, R67, R6.reuse, 0x2 ;  /* 0x0000000643117211 */ /* 0x080fe200078a10ff */
[----:B------:R-:W-:Y:S01]  /*48e0*/  IMAD R10, R8, 0x110, RZ ;  /* 0x00000110080a7824 */ /* 0x000fe200078e02ff */
[----:B------:R-:W-:Y:S02]  /*48f0*/  SHF.R.S32.HI R14, RZ, 0x1f, R58 ;  /* 0x0000001fff0e7819 */ /* 0x000fe4000001143a */
[----:B------:R-:W-:-:S02]  /*4900*/  LEA R15, P6, R58, R6, 0x2 ;  /* 0x000000063a0f7211 */ /* 0x000fc400078c10ff */
[-C--:B------:R-:W-:Y:S02]  /*4910*/  LEA.HI.X R16, R67, R5.reuse, R16, 0x2, P5 ;  /* 0x0000000543107211 */ /* 0x080fe400028f1410 */
[----:B------:R-:W-:Y:S01]  /*4920*/  LOP3.LUT R10, R10, 0x30, R9, 0x78, !PT ;  /* 0x000000300a0a7812 */ /* 0x000fe200078e7809 */
[----:B------:R-:W-:Y:S01]  /*4930*/  IMAD.SHL.U32 R9, R35, 0x40, RZ ;  /* 0x0000004023097824 */ /* 0x000fe200078e00ff */
[----:B------:R-:W-:Y:S02]  /*4940*/  LEA.HI.X R14, R58, R5, R14, 0x2, P6 ;  /* 0x000000053a0e7211 */ /* 0x000fe400030f140e */
[----:B------:R-:W-:Y:S02]  /*4950*/  SHF.R.S32.HI R26, RZ, 0x1f, R59 ;  /* 0x0000001fff1a7819 */ /* 0x000fe4000001143b */
[----:B------:R-:W-:Y:S02]  /*4960*/  LEA R13, P5, R59, R6, 0x2 ;  /* 0x000000063b0d7211 */ /* 0x000fe400078a10ff */
[----:B------:R-:W-:-:S02]  /*4970*/  SHF.R.S32.HI R12, RZ, 0x1f, R42 ;  /* 0x0000001fff0c7819 */ /* 0x000fc4000001142a */
[C---:B------:R-:W-:Y:S01]  /*4980*/  LEA R6, P6, R42.reuse, R6, 0x2 ;  /* 0x000000062a067211 */ /* 0x040fe200078c10ff */
[----:B------:R-:W-:Y:S01]  /*4990*/  IMAD R8, R7, 0x820, RZ ;  /* 0x0000082007087824 */ /* 0x000fe200078e02ff */
[-C--:B------:R-:W-:Y:S02]  /*49a0*/  LEA.HI.X R7, R59, R5.reuse, R26, 0x2, P5 ;  /* 0x000000053b077211 */ /* 0x080fe400028f141a */
[----:B------:R-:W-:Y:S02]  /*49b0*/  LEA.HI.X R5, R42, R5, R12, 0x2, P6 ;  /* 0x000000052a057211 */ /* 0x000fe400030f140c */
[----:B-1----:R-:W-:Y:S02]  /*49c0*/  LOP3.LUT R121, R10, 0x800, R9, 0xf8, !PT ;  /* 0x000008000a797812 */ /* 0x002fe400078ef809 */
[----:B------:R-:W-:-:S03]  /*49d0*/  IADD3 R25, P6, R25, c[0x0][0x168], RZ ;  /* 0x00005a0019197a10 */ /* 0x000fc60007fde0ff */
[----:B------:R-:W-:Y:S04]  /*49e0*/  STL [R1+0x40], R121 ;  /* 0x0000407901007387 */ /* 0x000fe80000100800 */
[----:B------:R1:W-:Y:S02]  /*49f0*/  STL [R1+0x4], R25 ;  /* 0x0000041901007387 */ /* 0x0003e40000100800 */
[----:B-1----:R-:W-:Y:S02]  /*4a00*/  IADD3.X R25, R21, c[0x0][0x16c], RZ, P6, !PT ;  /* 0x00005b0015197a10 */ /* 0x002fe400037fe4ff */
[----:B------:R-:W-:-:S03]  /*4a10*/  IADD3 R21, P6, R20, c[0x0][0x168], RZ ;  /* 0x00005a0014157a10 */ /* 0x000fc60007fde0ff */
[----:B------:R1:W-:Y:S01]  /*4a20*/  STL [R1], R25 ;  /* 0x0000001901007387 */ /* 0x0003e20000100800 */
[----:B------:R-:W-:-:S03]  /*4a30*/  IADD3.X R23, R23, c[0x0][0x16c], RZ, P6, !PT ;  /* 0x00005b0017177a10 */ /* 0x000fc600037fe4ff */
[----:B------:R-:W-:Y:S01]  /*4a40*/  STL [R1+0xc], R21 ;  /* 0x00000c1501007387 */ /* 0x000fe20000100800 */
[----:B-1----:R-:W-:-:S03]  /*4a50*/  IADD3 R25, P6, R22, c[0x0][0x168], RZ ;  /* 0x00005a0016197a10 */ /* 0x002fc60007fde0ff */
[----:B------:R-:W-:Y:S01]  /*4a60*/  STL [R1+0x8], R23 ;  /* 0x0000081701007387 */ /* 0x000fe20000100800 */
[----:B------:R-:W-:Y:S02]  /*4a70*/  IADD3.X R24, R24, c[0x0][0x16c], RZ, P6, !PT ;  /* 0x00005b0018187a10 */ /* 0x000fe400037fe4ff */
[----:B------:R-:W-:Y:S01]  /*4a80*/  IADD3 R18, P6, R18, c[0x0][0x168], RZ ;  /* 0x00005a0012127a10 */ /* 0x000fe20007fde0ff */
[----:B------:R-:W-:Y:S04]  /*4a90*/  STL [R1+0x14], R25 ;  /* 0x0000141901007387 */ /* 0x000fe80000100800 */
[----:B------:R-:W-:Y:S04]  /*4aa0*/  STL [R1+0x10], R24 ;  /* 0x0000101801007387 */ /* 0x000fe80000100800 */
[----:B------:R1:W-:Y:S02]  /*4ab0*/  STL [R1+0x1c], R18 ;  /* 0x00001c1201007387 */ /* 0x0003e40000100800 */
[----:B-1----:R-:W-:-:S02]  /*4ac0*/  IADD3.X R18, R19, c[0x0][0x16c], RZ, P6, !PT ;  /* 0x00005b0013127a10 */ /* 0x002fc400037fe4ff */
[----:B------:R-:W-:-:S04]  /*4ad0*/  IADD3 R17, P6, R17, c[0x0][0x168], RZ ;  /* 0x00005a0011117a10 */ /* 0x000fc80007fde0ff */
[----:B------:R-:W-:Y:S02]  /*4ae0*/  IADD3.X R16, R16, c[0x0][0x16c], RZ, P6, !PT ;  /* 0x00005b0010107a10 */ /* 0x000fe400037fe4ff */
[----:B------:R-:W-:Y:S01]  /*4af0*/  IADD3 R15, P6, R15, c[0x0][0x168], RZ ;  /* 0x00005a000f0f7a10 */ /* 0x000fe20007fde0ff */
[----:B------:R1:W-:Y:S03]  /*4b00*/  STL [R1+0x18], R18 ;  /* 0x0000181201007387 */ /* 0x0003e60000100800 */
[----:B------:R-:W-:Y:S02]  /*4b10*/  IADD3.X R14, R14, c[0x0][0x16c], RZ, P6, !PT ;  /* 0x00005b000e0e7a10 */ /* 0x000fe400037fe4ff */
[----:B------:R-:W-:Y:S01]  /*4b20*/  IADD3 R13, P6, R13, c[0x0][0x168], RZ ;  /* 0x00005a000d0d7a10 */ /* 0x000fe20007fde0ff */
[----:B------:R-:W-:Y:S01]  /*4b30*/  STL [R1+0x24], R17 ;  /* 0x0000241101007387 */ /* 0x000fe20000100800 */
[----:B------:R-:W-:Y:S01]  /*4b40*/  SHF.R.S32.HI R4, RZ, 0x1f, R45 ;  /* 0x0000001fff047819 */ /* 0x000fe2000001142d */
[----:B-1----:R-:W-:Y:S01]  /*4b50*/  IMAD.MOV.U32 R18, RZ, RZ, c[0x0][0x188] ;  /* 0x00006200ff127624 */ /* 0x002fe200078e00ff */
[----:B------:R-:W-:Y:S01]  /*4b60*/  IADD3.X R7, R7, c[0x0][0x16c], RZ, P6, !PT ;  /* 0x00005b0007077a10 */ /* 0x000fe200037fe4ff */
[----:B------:R1:W-:Y:S01]  /*4b70*/  STL [R1+0x20], R16 ;  /* 0x0000201001007387 */ /* 0x0003e20000100800 */
[----:B------:R-:W-:Y:S01]  /*4b80*/  IADD3 R6, P6, R6, c[0x0][0x168], RZ ;  /* 0x00005a0006067a10 */ /* 0x000fe20007fde0ff */
[----:B------:R-:W-:Y:S01]  /*4b90*/  IMAD.SHL.U32 R18, R18, 0x40, RZ ;  /* 0x0000004012127824 */ /* 0x000fe200078e00ff */
[----:B------:R-:W-:Y:S01]  /*4ba0*/  SHF.L.U64.HI R123, R2, 0x2, R123 ;  /* 0x00000002027b7819 */ /* 0x000fe2000001027b */
[----:B------:R-:W-:Y:S01]  /*4bb0*/  STL [R1+0x2c], R15 ;  /* 0x00002c0f01007387 */ /* 0x000fe20000100800 */
[----:B------:R-:W-:Y:S01]  /*4bc0*/  SHF.L.U64.HI R4, R45, 0x2, R4 ;  /* 0x000000022d047819 */ /* 0x000fe20000010204 */
[----:B------:R-:W-:Y:S01]  /*4bd0*/  IMAD.MOV.U32 R42, RZ, RZ, c[0x0][0x188] ;  /* 0x00006200ff2a7624 */ /* 0x000fe200078e00ff */
[----:B------:R-:W-:Y:S01]  /*4be0*/  LOP3.LUT R8, R8, 0x1dc, R35, 0x78, !PT ;  /* 0x000001dc08087812 */ /* 0x000fe200078e7823 */
[----:B------:R-:W-:Y:S01]  /*4bf0*/  STL [R1+0x28], R14 ;  /* 0x0000280e01007387 */ /* 0x000fe20000100800 */
[----:B------:R-:W-:Y:S01]  /*4c00*/  SHF.R.S32.HI R12, RZ, 0x1f, R34 ;  /* 0x0000001fff0c7819 */ /* 0x000fe20000011422 */
[----:B------:R-:W-:-:S02]  /*4c10*/  IMAD.MOV.U32 R35, RZ, RZ, c[0x0][0x188] ;  /* 0x00006200ff237624 */ /* 0x000fc400078e00ff */
[----:B------:R-:W-:Y:S01]  /*4c20*/  STL [R1+0x34], R13 ;  /* 0x0000340d01007387 */ /* 0x000fe20000100800 */
[----:B------:R-:W-:-:S03]  /*4c30*/  IMAD R42, R42, 0x3e, RZ ;  /* 0x0000003e2a2a7824 */ /* 0x000fc600078e02ff */
[----:B------:R-:W-:Y:S01]  /*4c40*/  STL [R1+0x30], R7 ;  /* 0x0000300701007387 */ /* 0x000fe20000100800 */
[----:B------:R-:W-:-:S03]  /*4c50*/  IMAD R35, R35, 0x3f, RZ ;  /* 0x0000003f23237824 */ /* 0x000fc600078e02ff */
[----:B------:R3:W-:Y:S01]  /*4c60*/  STL [R1+0x3c], R6 ;  /* 0x00003c0601007387 */ /* 0x0007e20000100800 */
[----:B------:R-:W-:Y:S02]  /*4c70*/  IMAD.MOV.U32 R19, RZ, RZ, c[0x0][0x188] ;  /* 0x00006200ff137624 */ /* 0x000fe400078e00ff */
[----:B-1----:R-:W-:Y:S01]  /*4c80*/  IMAD.MOV.U32 R16, RZ, RZ, c[0x0][0x188] ;  /* 0x00006200ff107624 */ /* 0x002fe200078e00ff */
[----:B------:R-:W-:Y:S01]  /*4c90*/  IADD3.X R5, R5, c[0x0][0x16c], RZ, P6, !PT ;  /* 0x00005b0005057a10 */ /* 0x000fe200037fe4ff */
[----:B------:R-:W-:Y:S01]  /*4ca0*/  IMAD R19, R19, 0x3f, RZ ;  /* 0x0000003f13137824 */ /* 0x000fe200078e02ff */
[----:B---3--:R-:W-:Y:S01]  /*4cb0*/  SHF.L.U64.HI R6, R18, 0x2, R12 ;  /* 0x0000000212067819 */ /* 0x008fe2000001020c */
[----:B------:R-:W-:Y:S01]  /*4cc0*/  IMAD R16, R16, 0x3d, RZ ;  /* 0x0000003d10107824 */ /* 0x000fe200078e02ff */
[----:B------:R-:W-:Y:S01]  /*4cd0*/  SHF.R.S32.HI R32, RZ, 0x1f, R35 ;  /* 0x0000001fff207819 */ /* 0x000fe20000011423 */
[----:B------:R-:W-:Y:S01]  /*4ce0*/  IMAD.MOV.U32 R35, RZ, RZ, c[0x0][0x188] ;  /* 0x00006200ff237624 */ /* 0x000fe200078e00ff */
[----:B------:R-:W-:Y:S01]  /*4cf0*/  SHF.R.S32.HI R33, RZ, 0x1f, R42 ;  /* 0x0000001fff217819 */ /* 0x000fe2000001142a */
[----:B------:R-:W-:Y:S01]  /*4d00*/  IMAD.MOV.U32 R58, RZ, RZ, c[0x0][0x188] ;  /* 0x00006200ff3a7624 */ /* 0x000fe200078e00ff */
[----:B------:R1:W-:Y:S01]  /*4d10*/  STL [R1+0x38], R5 ;  /* 0x0000380501007387 */ /* 0x0003e20000100800 */
[----:B------:R-:W-:-:S02]  /*4d20*/  IMAD.MOV.U32 R42, RZ, RZ, c[0x0][0x188] ;  /* 0x00006200ff2a7624 */ /* 0x000fc400078e00ff */
[----:B------:R-:W-:Y:S01]  /*4d30*/  IMAD.MOV.U32 R59, RZ, RZ, c[0x0][0x188] ;  /* 0x00006200ff3b7624 */ /* 0x000fe200078e00ff */
[----:B------:R-:W-:Y:S01]  /*4d40*/  SHF.L.U64.HI R6, R19, 0x2, R32 ;  /* 0x0000000213067819 */ /* 0x000fe20000010220 */
[----:B------:R-:W-:Y:S02]  /*4d50*/  IMAD R35, R35, 0x3c, RZ ;  /* 0x0000003c23237824 */ /* 0x000fe400078e02ff */
[----:B------:R-:W-:Y:S02]  /*4d60*/  IMAD R58, R58, 0x3a, RZ ;  /* 0x0000003a3a3a7824 */ /* 0x000fe400078e02ff */
[----:B------:R-:W-:Y:S02]  /*4d70*/  IMAD.MOV.U32 R19, RZ, RZ, c[0x0][0x188] ;  /* 0x00006200ff137624 */ /* 0x000fe400078e00ff */
[----:B------:R-:W-:Y:S02]  /*4d80*/  IMAD.MOV.U32 R17, RZ, RZ, c[0x0][0x188] ;  /* 0x00006200ff117624 */ /* 0x000fe400078e00ff */
[----:B------:R-:W-:-:S02]  /*4d90*/  IMAD R59, R59, 0x39, RZ ;  /* 0x000000393b3b7824 */ /* 0x000fc400078e02ff */
[----:B------:R-:W-:Y:S01]  /*4da0*/  IMAD R42, R42, 0x38, RZ ;  /* 0x000000382a2a7824 */ /* 0x000fe200078e02ff */
[----:B------:R-:W-:Y:S01]  /*4db0*/  SHF.R.S32.HI R35, RZ, 0x1f, R35 ;  /* 0x0000001fff237819 */ /* 0x000fe20000011423 */
[----:B------:R-:W-:Y:S01]  /*4dc0*/  IMAD R17, R17, 0x3c, RZ ;  /* 0x0000003c11117824 */ /* 0x000fe200078e02ff */
[----:B------:R-:W-:Y:S01]  /*4dd0*/  SHF.R.S32.HI R37, RZ, 0x1f, R58 ;  /* 0x0000001fff257819 */ /* 0x000fe2000001143a */
[----:B------:R-:W-:Y:S01]  /*4de0*/  IMAD R19, R19, 0x3b, RZ ;  /* 0x0000003b13137824 */ /* 0x000fe200078e02ff */
[----:B------:R-:W-:Y:S01]  /*4df0*/  SHF.R.S32.HI R0, RZ, 0x1f, R125 ;  /* 0x0000001fff007819 */ /* 0x000fe2000001147d */
[----:B------:R-:W-:Y:S01]  /*4e00*/  IMAD.MOV.U32 R58, RZ, RZ, c[0x0][0x188] ;  /* 0x00006200ff3a7624 */ /* 0x000fe200078e00ff */
[----:B------:R-:W-:Y:S02]  /*4e10*/  SHF.R.S32.HI R38, RZ, 0x1f, R59 ;  /* 0x0000001fff267819 */ /* 0x000fe4000001143b */
[----:B------:R-:W-:Y:S01]  /*4e20*/  SHF.R.S32.HI R39, RZ, 0x1f, R42 ;  /* 0x0000001fff277819 */ /* 0x000fe2000001142a */
[----:B------:R-:W-:Y:S01]  /*4e30*/  IMAD.MOV.U32 R42, RZ, RZ, c[0x0][0x188] ;  /* 0x00006200ff2a7624 */ /* 0x000fe200078e00ff */
[----:B------:R-:W-:Y:S01]  /*4e40*/  SHF.L.U64.HI R7, R17, 0x2, R35 ;  /* 0x0000000211077819 */ /* 0x000fe20000010223 */
[----:B------:R-:W-:Y:S01]  /*4e50*/  IMAD R58, R58, 0x36, RZ ;  /* 0x000000363a3a7824 */ /* 0x000fe200078e02ff */
[----:B------:R-:W-:Y:S01]  /*4e60*/  SHF.L.U64.HI R0, R125, 0x2, R0 ;  /* 0x000000027d007819 */ /* 0x000fe20000010200 */
[----:B------:R-:W-:Y:S01]  /*4e70*/  IMAD.MOV.U32 R17, RZ, RZ, c[0x0][0x188] ;  /* 0x00006200ff117624 */ /* 0x000fe200078e00ff */
[----:B------:R-:W-:Y:S01]  /*4e80*/  SHF.R.S32.HI R0, RZ, 0x1f, R66 ;  /* 0x0000001fff007819 */ /* 0x000fe20000011442 */
[----:B------:R-:W-:Y:S01]  /*4e90*/  IMAD R42, R42, 0x35, RZ ;  /* 0x000000352a2a7824 */ /* 0x000fe200078e02ff */
[----:B------:R-:W-:Y:S01]  /*4ea0*/  SHF.R.S32.HI R41, RZ, 0x1f, R58 ;  /* 0x0000001fff297819 */ /* 0x000fe2000001143a */
[----:B------:R-:W-:Y:S01]  /*4eb0*/  IMAD R17, R17, 0x38, RZ ;  /* 0x0000003811117824 */ /* 0x000fe200078e02ff */
[----:B------:R-:W-:Y:S01]  /*4ec0*/  LEA.HI R0, R0, R66, RZ, 0x6 ;  /* 0x0000004200007211 */ /* 0x000fe200078f30ff */
[----:B------:R-:W-:Y:S01]  /*4ed0*/  IMAD.MOV.U32 R59, RZ, RZ, c[0x0][0x188] ;  /* 0x00006200ff3b7624 */ /* 0x000fe200078e00ff */
[----:B------:R-:W-:Y:S01]  /*4ee0*/  SHF.R.S32.HI R42, RZ, 0x1f, R42 ;  /* 0x0000001fff2a7819 */ /* 0x000fe2000001142a */
[----:B------:R-:W-:-:S02]  /*4ef0*/  IMAD.MOV.U32 R66, RZ, RZ, c[0x0][0x188] ;  /* 0x00006200ff427624 */ /* 0x000fc400078e00ff */
[----:B------:R-:W-:Y:S02]  /*4f00*/  IMAD.MOV.U32 R58, RZ, RZ, c[0x0][0x188] ;  /* 0x00006200ff3a7624 */ /* 0x000fe400078e00ff */
[----:B------:R-:W-:Y:S01]  /*4f10*/  IMAD.MOV.U32 R67, RZ, RZ, c[0x0][0x188] ;  /* 0x00006200ff437624 */ /* 0x000fe200078e00ff */
[----:B------:R-:W-:Y:S01]  /*4f20*/  SHF.L.U64.HI R7, R17, 0x2, R39 ;  /* 0x0000000211077819 */ /* 0x000fe20000010227 */
[----:B------:R-:W-:Y:S02]  /*4f30*/  IMAD R59, R59, 0x33, RZ ;  /* 0x000000333b3b7824 */ /* 0x000fe400078e02ff */
[----:B------:R-:W-:Y:S02]  /*4f40*/  IMAD R66, R66, 0x32, RZ ;  /* 0x0000003242427824 */ /* 0x000fe400078e02ff */
[----:B------:R-:W-:Y:S02]  /*4f50*/  IMAD.MOV.U32 R17, RZ, RZ, c[0x0][0x188] ;  /* 0x00006200ff117624 */ /* 0x000fe400078e00ff */
[----:B------:R-:W-:-:S02]  /*4f60*/  IMAD R67, R67, 0x31, RZ ;  /* 0x0000003143437824 */ /* 0x000fc400078e02ff */
[----:B------:R-:W-:Y:S01]  /*4f70*/  IMAD R58, R58, 0x30, RZ ;  /* 0x000000303a3a7824 */ /* 0x000fe200078e02ff */
[----:B------:R-:W-:Y:S01]  /*4f80*/  SHF.R.S32.HI R44, RZ, 0x1f, R59 ;  /* 0x0000001fff2c7819 */ /* 0x000fe2000001143b */
[----:B------:R-:W-:Y:S01]  /*4f90*/  IMAD R17, R17, 0x34, RZ ;  /* 0x0000003411117824 */ /* 0x000fe200078e02ff */
[----:B------:R-:W-:Y:S01]  /*4fa0*/  SHF.R.S32.HI R45, RZ, 0x1f, R66 ;  /* 0x0000001fff2d7819 */ /* 0x000fe20000011442 */
[----:B------:R-:W-:Y:S01]  /*4fb0*/  IMAD.MOV.U32 R59, RZ, RZ, c[0x0][0x188] ;  /* 0x00006200ff3b7624 */ /* 0x000fe200078e00ff */
[----:B------:R-:W-:Y:S01]  /*4fc0*/  SHF.R.S32.HI R46, RZ, 0x1f, R67 ;  /* 0x0000001fff2e7819 */ /* 0x000fe20000011443 */
[----:B------:R-:W-:Y:S01]  /*4fd0*/  IMAD.MOV.U32 R66, RZ, RZ, c[0x0][0x188] ;  /* 0x00006200ff427624 */ /* 0x000fe200078e00ff */
[----:B------:R-:W-:Y:S01]  /*4fe0*/  SHF.R.S32.HI R47, RZ, 0x1f, R58 ;  /* 0x0000001fff2f7819 */ /* 0x000fe2000001143a */
[----:B------:R-:W-:Y:S02]  /*4ff0*/  IMAD.MOV.U32 R58, RZ, RZ, c[0x0][0x188] ;  /* 0x00006200ff3a7624 */ /* 0x000fe400078e00ff */
[----:B------:R-:W-:-:S02]  /*5000*/  IMAD.MOV.U32 R67, RZ, RZ, c[0x0][0x188] ;  /* 0x00006200ff437624 */ /* 0x000fc400078e00ff */
[----:B------:R-:W-:Y:S02]  /*5010*/  IMAD R59, R59, 0x2f, RZ ;  /* 0x0000002f3b3b7824 */ /* 0x000fe400078e02ff */
[----:B------:R-:W-:Y:S02]  /*5020*/  IMAD R66, R66, 0x2e, RZ ;  /* 0x0000002e42427824 */ /* 0x000fe400078e02ff */
[----:B------:R-:W-:Y:S02]  /*5030*/  IMAD R67, R67, 0x2d, RZ ;  /* 0x0000002d43437824 */ /* 0x000fe400078e02ff */
[----:B------:R-:W-:Y:S01]  /*5040*/  IMAD R58, R58, 0x2c, RZ ;  /* 0x0000002c3a3a7824 */ /* 0x000fe200078e02ff */
[----:B------:R-:W-:Y:S01]  /*5050*/  SHF.R.S32.HI R52, RZ, 0x1f, R59 ;  /* 0x0000001fff347819 */ /* 0x000fe2000001143b */
[----:B------:R-:W-:Y:S01]  /*5060*/  IMAD R90, R90, c[0x0][0x18c], RZ ;  /* 0x000063005a5a7a24 */ /* 0x000fe200078e02ff */
[----:B------:R-:W-:Y:S01]  /*5070*/  SHF.R.S32.HI R53, RZ, 0x1f, R66 ;  /* 0x0000001fff357819 */ /* 0x000fe20000011442 */
[----:B------:R-:W-:Y:S01]  /*5080*/  IMAD.MOV.U32 R59, RZ, RZ, c[0x0][0x188] ;  /* 0x00006200ff3b7624 */ /* 0x000fe200078e00ff */
[----:B------:R-:W-:Y:S01]  /*5090*/  SHF.R.S32.HI R54, RZ, 0x1f, R67 ;  /* 0x0000001fff367819 */ /* 0x000fe20000011443 */
[----:B------:R-:W-:Y:S01]  /*50a0*/  IMAD.MOV.U32 R66, RZ, RZ, c[0x0][0x188] ;  /* 0x00006200ff427624 */ /* 0x000fe200078e00ff */
[----:B------:R-:W-:Y:S01]  /*50b0*/  SHF.R.S32.HI R55, RZ, 0x1f, R58 ;  /* 0x0000001fff377819 */ /* 0x000fe2000001143a */
[----:B------:R-:W-:Y:S01]  /*50c0*/  IMAD.MOV.U32 R58, RZ, RZ, c[0x0][0x188] ;  /* 0x00006200ff3a7624 */ /* 0x000fe200078e00ff */
[----:B------:R-:W-:Y:S01]  /*50d0*/  SHF.R.S32.HI R122, RZ, 0x1f, R90 ;  /* 0x0000001fff7a7819 */ /* 0x000fe2000001145a */
[----:B------:R-:W-:-:S02]  /*50e0*/  IMAD R59, R59, 0x2b, RZ ;  /* 0x0000002b3b3b7824 */ /* 0x000fc400078e02ff */
[----:B------:R-:W-:Y:S02]  /*50f0*/  IMAD R66, R66, 0x2a, RZ ;  /* 0x0000002a42427824 */ /* 0x000fe400078e02ff */
[----:B------:R-:W-:Y:S01]  /*5100*/  IMAD R58, R58, 0x29, RZ ;  /* 0x000000293a3a7824 */ /* 0x000fe200078e02ff */
[----:B--2---:R-:W-:Y:S01]  /*5110*/  LEA R2, P5, R34, R43, 0x3 ;  /* 0x0000002b22027211 */ /* 0x004fe200078a18ff */
[----:B------:R-:W-:-:S03]  /*5120*/  IMAD.MOV.U32 R34, RZ, RZ, c[0x0][0x188] ;  /* 0x00006200ff227624 */ /* 0x000fc600078e00ff */
[----:B------:R-:W-:Y:S01]  /*5130*/  LEA.HI.X R4, R18, R4, R12, 0x3, P5 ;  /* 0x0000000412047211 */ /* 0x000fe200028f1c0c */
[----:B------:R-:W-:Y:S02]  /*5140*/  IMAD.MOV.U32 R18, RZ, RZ, c[0x0][0x188] ;  /* 0x00006200ff127624 */ /* 0x000fe400078e00ff */
[----:B------:R-:W-:Y:S02]  /*5150*/  IMAD R34, R34, 0x3d, RZ ;  /* 0x0000003d22227824 */ /* 0x000fe400078e02ff */
[----:B------:R-:W-:Y:S02]  /*5160*/  IMAD R18, R18, 0x3e, RZ ;  /* 0x0000003e12127824 */ /* 0x000fe400078e02ff */
[----:B------:R-:W-:Y:S01]  /*5170*/  IMAD.MOV.U32 R43, RZ, RZ, c[0x0][0x188] ;  /* 0x00006200ff2b7624 */ /* 0x000fe200078e00ff */
[----:B------:R-:W-:Y:S02]  /*5180*/  SHF.R.S32.HI R34, RZ, 0x1f, R34 ;  /* 0x0000001fff227819 */ /* 0x000fe40000011422 */
[----:B-1----:R-:W-:Y:S01]  /*5190*/  SHF.L.U64.HI R5, R18, 0x2, R33 ;  /* 0x0000000212057819 */ /* 0x002fe20000010221 */
[----:B------:R-:W-:Y:S01]  /*51a0*/  IMAD R43, R43, 0x3b, RZ ;  /* 0x0000003b2b2b7824 */ /* 0x000fe200078e02ff */
[----:B------:R-:W-:Y:S01]  /*51b0*/  SHF.L.U64.HI R5, R16, 0x2, R34 ;  /* 0x0000000210057819 */ /* 0x000fe20000010222 */
[----:B------:R-:W-:-:S02]  /*51c0*/  IMAD.MOV.U32 R18, RZ, RZ, c[0x0][0x188] ;  /* 0x00006200ff127624 */ /* 0x000fc400078e00ff */
[----:B------:R-:W-:Y:S01]  /*51d0*/  IMAD.MOV.U32 R16, RZ, RZ, c[0x0][0x188] ;  /* 0x00006200ff107624 */ /* 0x000fe200078e00ff */
[----:B------:R-:W-:Y:S01]  /*51e0*/  SHF.R.S32.HI R36, RZ, 0x1f, R43 ;  /* 0x0000001fff247819 */ /* 0x000fe2000001142b */
[----:B------:R-:W-:Y:S02]  /*51f0*/  IMAD R18, R18, 0x3a, RZ ;  /* 0x0000003a12127824 */ /* 0x000fe400078e02ff */
[----:B------:R-:W-:Y:S02]  /*5200*/  IMAD R16, R16, 0x39, RZ ;  /* 0x0000003910107824 */ /* 0x000fe400078e02ff */
[----:B------:R-:W-:Y:S01]  /*5210*/  IMAD.MOV.U32 R43, RZ, RZ, c[0x0][0x188] ;  /* 0x00006200ff2b7624 */ /* 0x000fe200078e00ff */
[----:B------:R-:W-:Y:S01]  /*5220*/  SHF.L.U64.HI R6, R19, 0x2, R36 ;  /* 0x0000000213067819 */ /* 0x000fe20000010224 */
[----:B------:R-:W-:Y:S01]  /*5230*/  IMAD.MOV.U32 R19, RZ, RZ, c[0x0][0x188] ;  /* 0x00006200ff137624 */ /* 0x000fe200078e00ff */
[----:B------:R-:W-:Y:S01]  /*5240*/  SHF.L.U64.HI R5, R18, 0x2, R37 ;  /* 0x0000000212057819 */ /* 0x000fe20000010225 */
[----:B------:R-:W-:Y:S01]  /*5250*/  IMAD R43, R43, 0x37, RZ ;  /* 0x000000372b2b7824 */ /* 0x000fe200078e02ff */
[----:B------:R-:W-:Y:S01]  /*5260*/  SHF.L.U64.HI R5, R16, 0x2, R38 ;  /* 0x0000000210057819 */ /* 0x000fe20000010226 */
[----:B------:R-:W-:-:S02]  /*5270*/  IMAD.MOV.U32 R18, RZ, RZ, c[0x0][0x188] ;  /* 0x00006200ff127624 */ /* 0x000fc400078e00ff */
[----:B------:R-:W-:Y:S01]  /*5280*/  IMAD.MOV.U32 R16, RZ, RZ, c[0x0][0x188] ;  /* 0x00006200ff107624 */ /* 0x000fe200078e00ff */
[----:B------:R-:W-:Y:S01]  /*5290*/  SHF.R.S32.HI R40, RZ, 0x1f, R43 ;  /* 0x0000001fff287819 */ /* 0x000fe2000001142b */
[----:B------:R-:W-:Y:S02]  /*52a0*/  IMAD R19, R19, 0x37, RZ ;  /* 0x0000003713137824 */ /* 0x000fe400078e02ff */
        /* <DEDUP_REMOVED lines=13> */
[----:B------:R-:W-:Y:S01]  /*5380*/  IMAD R16, R16, 0x31, RZ ;  /* 0x0000003110107824 */ /* 0x000fe200078e02ff */
[----:B------:R-:W-:Y:S01]  /*5390*/  SHF.L.U64.HI R7, R17, 0x2, R43 ;  /* 0x0000000211077819 */ /* 0x000fe2000001022b */
[----:B------:R-:W-:Y:S01]  /*53a0*/  IMAD.MOV.U32 R17, RZ, RZ, c[0x0][0x188] ;  /* 0x00006200ff117624 */ /* 0x000fe200078e00ff */
[----:B------:R-:W-:Y:S01]  /*53b0*/  SHF.L.U64.HI R6, R19, 0x2, R44 ;  /* 0x0000000213067819 */ /* 0x000fe2000001022c */
[----:B------:R-:W-:Y:S01]  /*53c0*/  IMAD.MOV.U32 R19, RZ, RZ, c[0x0][0x188] ;  /* 0x00006200ff137624 */ /* 0x000fe200078e00ff */
[----:B------:R-:W-:Y:S01]  /*53d0*/  SHF.L.U64.HI R5, R18, 0x2, R45 ;  /* 0x0000000212057819 */ /* 0x000fe2000001022d */
[----:B------:R-:W-:Y:S01]  /*53e0*/  IMAD.MOV.U32 R18, RZ, RZ, c[0x0][0x188] ;  /* 0x00006200ff127624 */ /* 0x000fe200078e00ff */
[----:B------:R-:W-:Y:S01]  /*53f0*/  SHF.L.U64.HI R5, R16, 0x2, R46 ;  /* 0x0000000210057819 */ /* 0x000fe2000001022e */
[----:B------:R-:W-:-:S02]  /*5400*/  IMAD.MOV.U32 R16, RZ, RZ, c[0x0][0x188] ;  /* 0x00006200ff107624 */ /* 0x000fc400078e00ff */
[----:B------:R-:W-:Y:S02]  /*5410*/  IMAD R17, R17, 0x30, RZ ;  /* 0x0000003011117824 */ /* 0x000fe400078e02ff */
        /* <DEDUP_REMOVED lines=10> */
[----:B------:R-:W-:Y:S01]  /*54c0*/  IMAD.MOV.U32 R16, RZ, RZ, c[0x0][0x188] ;  /* 0x00006200ff107624 */ /* 0x000fe200078e00ff */
[----:B------:R-:W-:Y:S01]  /*54d0*/  SHF.L.U64.HI R122, R90, 0x2, R122 ;  /* 0x000000025a7a7819 */ /* 0x000fe2000001027a */
[----:B------:R-:W-:Y:S01]  /*54e0*/  IMAD R17, R17, 0x2c, RZ ;  /* 0x0000002c11117824 */ /* 0x000fe200078e02ff */
[----:B------:R-:W-:Y:S01]  /*54f0*/  SHF.R.S32.HI R56, RZ, 0x1f, R59 ;  /* 0x0000001fff387819 */ /* 0x000fe2000001143b */
[----:B------:R-:W-:Y:S01]  /*5500*/  IMAD R19, R19, 0x2b, RZ ;  /* 0x0000002b13137824 */ /* 0x000fe200078e02ff */
[----:B------:R-:W-:Y:S01]  /*5510*/  SHF.R.S32.HI R57, RZ, 0x1f, R66 ;  /* 0x0000001fff397819 */ /* 0x000fe20000011442 */
[----:B------:R-:W-:Y:S01]  /*5520*/  IMAD R18, R18, 0x2a, RZ ;  /* 0x0000002a12127824 */ /* 0x000fe200078e02ff */
[----:B------:R-:W-:Y:S01]  /*5530*/  SHF.R.S32.HI R58, RZ, 0x1f, R58 ;  /* 0x0000001fff3a7819 */ /* 0x000fe2000001143a */
[----:B------:R-:W-:-:S02]  /*5540*/  IMAD.MOV.U32 R90, RZ, RZ, c[0x0][0x188] ;  /* 0x00006200ff5a7624 */ /* 0x000fc400078e00ff */
[----:B------:R-:W-:Y:S02]  /*5550*/  IMAD R16, R16, 0x29, RZ ;  /* 0x0000002910107824 */ /* 0x000fe400078e02ff */
[----:B------:R-:W-:Y:S02]  /*5560*/  IMAD.MOV.U32 R67, RZ, RZ, c[0x0][0x188] ;  /* 0x00006200ff437624 */ /* 0x000fe400078e00ff */
[----:B------:R-:W-:Y:S02]  /*5570*/  IMAD.MOV.U32 R59, RZ, RZ, c[0x0][0x188] ;  /* 0x00006200ff3b7624 */ /* 0x000fe400078e00ff */
[----:B------:R-:W-:Y:S02]  /*5580*/  IMAD.MOV.U32 R91, RZ, RZ, c[0x0][0x188] ;  /* 0x00006200ff5b7624 */ /* 0x000fe400078e00ff */
[----:B------:R-:W-:Y:S01]  /*5590*/  IMAD.MOV.U32 R66, RZ, RZ, c[0x0][0x188] ;  /* 0x00006200ff427624 */ /* 0x000fe200078e00ff */
[----:B------:R-:W-:Y:S01]  /*55a0*/  SHF.L.U64.HI R7, R17, 0x2, R55 ;  /* 0x0000000211077819 */ /* 0x000fe20000010237 */
[----:B------:R-:W-:Y:S01]  /*55b0*/  IMAD R90, R90, 0x26, RZ ;  /* 0x000000265a5a7824 */ /* 0x000fe200078e02ff */
[----:B------:R-:W-:Y:S01]  /*55c0*/  SHF.L.U64.HI R6, R19, 0x2, R56 ;  /* 0x0000000213067819 */ /* 0x000fe20000010238 */
[----:B------:R-:W-:Y:S01]  /*55d0*/  IMAD R59, R59, 0x28, RZ ;  /* 0x000000283b3b7824 */ /* 0x000fe200078e02ff */
[----:B------:R-:W-:Y:S01]  /*55e0*/  SHF.L.U64.HI R5, R18, 0x2, R57 ;  /* 0x0000000212057819 */ /* 0x000fe20000010239 */
[----:B------:R-:W-:Y:S01]  /*55f0*/  IMAD R67, R67, 0x27, RZ ;  /* 0x0000002743437824 */ /* 0x000fe200078e02ff */
[----:B------:R-:W-:Y:S01]  /*5600*/  SHF.L.U64.HI R5, R16, 0x2, R58 ;  /* 0x0000000210057819 */ /* 0x000fe2000001023a */
[----:B------:R-:W-:-:S02]  /*5610*/  IMAD R91, R91, 0x25, RZ ;  /* 0x000000255b5b7824 */ /* 0x000fc400078e02ff */
[----:B------:R-:W-:Y:S02]  /*5620*/  IMAD.MOV.U32 R18, RZ, RZ, c[0x0][0x188] ;  /* 0x00006200ff127624 */ /* 0x000fe400078e00ff */
[----:B------:R-:W-:Y:S02]  /*5630*/  IMAD.MOV.U32 R19, RZ, RZ, c[0x0][0x188] ;  /* 0x00006200ff137624 */ /* 0x000fe400078e00ff */
[----:B------:R-:W-:Y:S02]  /*5640*/  IMAD.MOV.U32 R17, RZ, RZ, c[0x0][0x188] ;  /* 0x00006200ff117624 */ /* 0x000fe400078e00ff */
[----:B------:R-:W-:Y:S02]  /*5650*/  IMAD R66, R66, 0x24, RZ ;  /* 0x0000002442427824 */ /* 0x000fe400078e02ff */
[----:B------:R-:W-:Y:S01]  /*5660*/  IMAD.MOV.U32 R16, RZ, RZ, c[0x0][0x188] ;  /* 0x00006200ff107624 */ /* 0x000fe200078e00ff */
[----:B------:R-:W-:Y:S01]  /*5670*/  SHF.R.S32.HI R61, RZ, 0x1f, R90 ;  /* 0x0000001fff3d7819 */ /* 0x000fe2000001145a */
[----:B------:R-:W-:Y:S01]  /*5680*/  IMAD R17, R17, 0x28, RZ ;  /* 0x0000002811117824 */ /* 0x000fe200078e02ff */
[----:B------:R-:W-:Y:S01]  /*5690*/  SHF.R.S32.HI R59, RZ, 0x1f, R59 ;  /* 0x0000001fff3b7819 */ /* 0x000fe2000001143b */
[----:B------:R-:W-:Y:S01]  /*56a0*/  IMAD R19, R19, 0x27, RZ ;  /* 0x0000002713137824 */ /* 0x000fe200078e02ff */
[----:B------:R-:W-:Y:S01]  /*56b0*/  SHF.R.S32.HI R60, RZ, 0x1f, R67 ;  /* 0x0000001fff3c7819 */ /* 0x000fe20000011443 */
[----:B------:R-:W-:Y:S01]  /*56c0*/  IMAD R18, R18, 0x26, RZ ;  /* 0x0000002612127824 */ /* 0x000fe200078e02ff */
[----:B------:R-:W-:Y:S01]  /*56d0*/  SHF.R.S32.HI R62, RZ, 0x1f, R91 ;  /* 0x0000001fff3e7819 */ /* 0x000fe2000001145b */
[----:B------:R-:W-:Y:S01]  /*56e0*/  IMAD.MOV.U32 R90, RZ, RZ, c[0x0][0x188] ;  /* 0x00006200ff5a7624 */ /* 0x000fe200078e00ff */
[----:B------:R-:W-:Y:S01]  /*56f0*/  SHF.R.S32.HI R63, RZ, 0x1f, R66 ;  /* 0x0000001fff3f7819 */ /* 0x000fe20000011442 */
[----:B------:R-:W-:-:S02]  /*5700*/  IMAD R16, R16, 0x25, RZ ;  /* 0x0000002510107824 */ /* 0x000fc400078e02ff */
        /* <DEDUP_REMOVED lines=10> */
[----:B------:R-:W-:-:S02]  /*57b0*/  IMAD.MOV.U32 R18, RZ, RZ, c[0x0][0x188] ;  /* 0x00006200ff127624 */ /* 0x000fc400078e00ff */
        /* <DEDUP_REMOVED lines=20> */
[----:B------:R-:W-:Y:S01]  /*5900*/  IMAD.SHL.U32 R67, R67, 0x20, RZ ;  /* 0x0000002043437824 */ /* 0x000fe200078e00ff */
        /* <DEDUP_REMOVED lines=10> */
[----:B------:R-:W-:Y:S01]  /*59b0*/  IMAD.SHL.U32 R17, R17, 0x20, RZ ;  /* 0x0000002011117824 */ /* 0x000fe200078e00ff */
        /* <DEDUP_REMOVED lines=39> */
[----:B------:R-:W-:Y:S01]  /*5c30*/  IMAD.MOV.U32 R18, RZ, RZ, c[0x0][0x188] ;  /* 0x00006200ff127624 */ /* 0x000fe200078e00ff */
[----:B------:R-:W-:Y:S01]  /*5c40*/  SHF.L.U64.HI R5, R16, 0x2, R88 ;  /* 0x0000000210057819 */ /* 0x000fe20000010258 */
[----:B------:R-:W-:-:S02]  /*5c50*/  IMAD.MOV.U32 R19, RZ, RZ, c[0x0][0x188] ;  /* 0x00006200ff137624 */ /* 0x000fc400078e00ff */
[----:B------:R-:W-:Y:S02]  /*5c60*/  IMAD.MOV.U32 R17, RZ, RZ, c[0x0][0x188] ;  /* 0x00006200ff117624 */ /* 0x000fe400078e00ff */
[----:B------:R-:W-:Y:S02]  /*5c70*/  IMAD R92, R92, 0x15, RZ ;  /* 0x000000155c5c7824 */ /* 0x000fe400078e02ff */
[----:B------:R-:W-:Y:S01]  /*5c80*/  IMAD.MOV.U32 R16, RZ, RZ, c[0x0][0x188] ;  /* 0x00006200ff107624 */ /* 0x000fe200078e00ff */
[----:B------:R-:W-:Y:S01]  /*5c90*/  SHF.R.S32.HI R91, RZ, 0x1f, R91 ;  /* 0x0000001fff5b7819 */ /* 0x000fe2000001145b */
[----:B------:R-:W-:Y:S01]  /*5ca0*/  IMAD R17, R17, 0x18, RZ ;  /* 0x0000001811117824 */ /* 0x000fe200078e02ff */
[----:B------:R-:W-:Y:S01]  /*5cb0*/  SHF.R.S32.HI R94, RZ, 0x1f, R95 ;  /* 0x0000001fff5e7819 */ /* 0x000fe2000001145f */
[----:B------:R-:W-:Y:S02]  /*5cc0*/  IMAD R19, R19, 0x17, RZ ;  /* 0x0000001713137824 */ /* 0x000fe400078e02ff */
        /* <DEDUP_REMOVED lines=28> */
[----:B------:R-:W-:Y:S01]  /*5e90*/  IMAD.SHL.U32 R109, R109, 0x10, RZ ;  /* 0x000000106d6d7824 */ /* 0x000fe200078e00ff */
        /* <DEDUP_REMOVED lines=8> */
[----:B------:R-:W-:Y:S02]  /*5f20*/  IMAD.MOV.U32 R16, RZ, RZ, c[0x0][0x188] ;  /* 0x00006200ff107624 */ /* 0x000fe400078e00ff */
[----:B------:R-:W-:Y:S01]  /*5f30*/  IMAD.MOV.U32 R116, RZ, RZ, c[0x0][0x188] ;  /* 0x00006200ff747624 */ /* 0x000fe200078e00ff */
[----:B------:R-:W-:Y:S01]  /*5f40*/  SHF.R.S32.HI R109, RZ, 0x1f, R109 ;  /* 0x0000001fff6d7819 */ /* 0x000fe2000001146d */
[----:B------:R-:W-:Y:S01]  /*5f50*/  IMAD R111, R111, 0xe, RZ ;  /* 0x0000000e6f6f7824 */ /* 0x000fe200078e02ff */
[----:B------:R-:W-:Y:S01]  /*5f60*/  SHF.R.S32.HI R110, RZ, 0x1f, R120 ;  /* 0x0000001fff6e7819 */ /* 0x000fe20000011478 */
[----:B------:R-:W-:-:S02]  /*5f70*/  IMAD.MOV.U32 R18, RZ, RZ, c[0x0][0x188] ;  /* 0x00006200ff127624 */ /* 0x000fc400078e00ff */
[----:B------:R-:W-:Y:S02]  /*5f80*/  IMAD.SHL.U32 R17, R17, 0x10, RZ ;  /* 0x0000001011117824 */ /* 0x000fe400078e00ff */
[----:B------:R-:W-:Y:S01]  /*5f90*/  IMAD R19, R19, 0xf, RZ ;  /* 0x0000000f13137824 */ /* 0x000fe200078e02ff */
[----:B------:R-:W-:Y:S01]  /*5fa0*/  SHF.R.S32.HI R117, RZ, 0x1f, R117 ;  /* 0x0000001fff757819 */ /* 0x000fe20000011475 */
[----:B------:R-:W-:Y:S02]  /*5fb0*/  IMAD R16, R16, 0xc, RZ ;  /* 0x0000000c10107824 */ /* 0x000fe400078e02ff */
[----:B------:R-:W-:Y:S02]  /*5fc0*/  IMAD R116, R116, 0xd, RZ ;  /* 0x0000000d74747824 */ /* 0x000fe400078e02ff */
[----:B------:R-:W-:Y:S01]  /*5fd0*/  IMAD.MOV.U32 R15, RZ, RZ, c[0x0][0x188] ;  /* 0x00006200ff0f7624 */ /* 0x000fe200078e00ff */
[----:B------:R-:W-:Y:S01]  /*5fe0*/  SHF.R.S32.HI R111, RZ, 0x1f, R111 ;  /* 0x0000001fff6f7819 */ /* 0x000fe2000001146f */
[----:B------:R-:W-:Y:S01]  /*5ff0*/  IMAD R18, R18, 0xe, RZ ;  /* 0x0000000e12127824 */ /* 0x000fe200078e02ff */
[----:B------:R-:W-:Y:S01]  /*6000*/  SHF.L.U64.HI R7, R17, 0x2, R109 ;  /* 0x0000000211077819 */ /* 0x000fe2000001026d */
[----:B------:R-:W-:Y:S01]  /*6010*/  IMAD R15, R15, 0xd, RZ ;  /* 0x0000000d0f0f7824 */ /* 0x000fe200078e02ff */
[----:B------:R-:W-:Y:S01]  /*6020*/  SHF.L.U64.HI R6, R19, 0x2, R110 ;  /* 0x0000000213067819 */ /* 0x000fe2000001026e */
[----:B------:R-:W-:Y:S01]  /*6030*/  IMAD.MOV.U32 R19, RZ, RZ, c[0x0][0x188] ;  /* 0x00006200ff137624 */ /* 0x000fe200078e00ff */
[----:B------:R-:W-:Y:S01]  /*6040*/  SHF.L.U64.HI R7, R16, 0x2, R117 ;  /* 0x0000000210077819 */ /* 0x000fe20000010275 */
[----:B------:R-:W-:Y:S01]  /*6050*/  IMAD.MOV.U32 R7, RZ, RZ, c[0x0][0x188] ;  /* 0x00006200ff077624 */ /* 0x000fe200078e00ff */
[----:B------:R-:W-:Y:S01]  /*6060*/  SHF.R.S32.HI R116, RZ, 0x1f, R116 ;  /* 0x0000001fff747819 */ /* 0x000fe20000011474 */
[----:B------:R-:W-:Y:S01]  /*6070*/  IMAD.MOV.U32 R14, RZ, RZ, c[0x0][0x188] ;  /* 0x00006200ff0e7624 */ /* 0x000fe200078e00ff */
[----:B------:R-:W-:Y:S01]  /*6080*/  SHF.L.U64.HI R5, R18, 0x2, R111 ;  /* 0x0000000212057819 */ /* 0x000fe2000001026f */
[----:B------:R-:W-:Y:S01]  /*6090*/  IMAD.MOV.U32 R18, RZ, RZ, c[0x0][0x188] ;  /* 0x00006200ff127624 */ /* 0x000fe200078e00ff */
[----:B------:R-:W-:Y:S01]  /*60a0*/  SHF.L.U64.HI R5, R15, 0x2, R116 ;  /* 0x000000020f057819 */ /* 0x000fe20000010274 */
[----:B------:R-:W-:-:S02]  /*60b0*/  IMAD R19, R19, 0xa, RZ ;  /* 0x0000000a13137824 */ /* 0x000fc400078e02ff */
[----:B------:R-:W-:Y:S02]  /*60c0*/  IMAD.MOV.U32 R13, RZ, RZ, c[0x0][0x188] ;  /* 0x00006200ff0d7624 */ /* 0x000fe400078e00ff */
[----:B------:R-:W-:Y:S02]  /*60d0*/  IMAD R7, R7, 0x9, RZ ;  /* 0x0000000907077824 */ /* 0x000fe400078e02ff */
[----:B------:R-:W-:Y:S02]  /*60e0*/  IMAD.MOV.U32 R15, RZ, RZ, c[0x0][0x188] ;  /* 0x00006200ff0f7624 */ /* 0x000fe400078e00ff */
[----:B------:R-:W-:Y:S01]  /*60f0*/  IMAD.SHL.U32 R14, R14, 0x8, RZ ;  /* 0x000000080e0e7824 */ /* 0x000fe200078e00ff */
[----:B------:R-:W-:Y:S01]  /*6100*/  SHF.R.S32.HI R19, RZ, 0x1f, R19 ;  /* 0x0000001fff137819 */ /* 0x000fe20000011413 */
[----:B------:R-:W-:Y:S01]  /*6110*/  IMAD R18, R18, 0xa, RZ ;  /* 0x0000000a12127824 */ /* 0x000fe200078e02ff */
[----:B------:R-:W-:Y:S01]  /*6120*/  SHF.R.S32.HI R7, RZ, 0x1f, R7 ;  /* 0x0000001fff077819 */ /* 0x000fe20000011407 */
[----:B------:R-:W-:Y:S01]  /*6130*/  IMAD R13, R13, 0x9, RZ ;  /* 0x000000090d0d7824 */ /* 0x000fe200078e02ff */
[----:B------:R-:W-:Y:S01]  /*6140*/  SHF.R.S32.HI R14, RZ, 0x1f, R14 ;  /* 0x0000001fff0e7819 */ /* 0x000fe2000001140e */
[----:B------:R-:W-:Y:S01]  /*6150*/  IMAD.SHL.U32 R15, R15, 0x8, RZ ;  /* 0x000000080f0f7824 */ /* 0x000fe200078e00ff */
[----:B------:R-:W-:-:S02]  /*6160*/  SHF.L.U64.HI R5, R18, 0x2, R19 ;  /* 0x0000000212057819 */ /* 0x000fc40000010213 */
[----:B------:R-:W-:Y:S01]  /*6170*/  SHF.L.U64.HI R5, R13, 0x2, R7 ;  /* 0x000000020d057819 */ /* 0x000fe20000010207 */
[----:B------:R-:W-:Y:S01]  /*6180*/  IMAD.MOV.U32 R19, RZ, RZ, c[0x0][0x188] ;  /* 0x00006200ff137624 */ /* 0x000fe200078e00ff */
[----:B------:R-:W-:Y:S01]  /*6190*/  SHF.L.U64.HI R7, R15, 0x2, R14 ;  /* 0x000000020f077819 */ /* 0x000fe2000001020e */
[----:B------:R-:W-:Y:S02]  /*61a0*/  IMAD.MOV.U32 R14, RZ, RZ, c[0x0][0x188] ;  /* 0x00006200ff0e7624 */ /* 0x000fe400078e00ff */
[----:B------:R-:W-:Y:S02]  /*61b0*/  IMAD.MOV.U32 R18, RZ, RZ, c[0x0][0x188] ;  /* 0x00006200ff127624 */ /* 0x000fe400078e00ff */
[----:B------:R-:W-:Y:S02]  /*61c0*/  IMAD R19, R19, 0x6, RZ ;  /* 0x0000000613137824 */ /* 0x000fe400078e02ff */
[----:B------:R-:W-:Y:S02]  /*61d0*/  IMAD.SHL.U32 R14, R14, 0x4, RZ ;  /* 0x000000040e0e7824 */ /* 0x000fe400078e00ff */
[----:B------:R-:W-:Y:S01]  /*61e0*/  IMAD.MOV.U32 R15, RZ, RZ, c[0x0][0x188] ;  /* 0x00006200ff0f7624 */ /* 0x000fe200078e00ff */
[----:B------:R-:W-:Y:S01]  /*61f0*/  SHF.R.S32.HI R19, RZ, 0x1f, R19 ;  /* 0x0000001fff137819 */ /* 0x000fe20000011413 */
[----:B------:R-:W-:Y:S01]  /*6200*/  IMAD R18, R18, 0x6, RZ ;  /* 0x0000000612127824 */ /* 0x000fe200078e02ff */
[----:B------:R-:W-:Y:S01]  /*6210*/  SHF.R.S32.HI R14, RZ, 0x1f, R14 ;  /* 0x0000001fff0e7819 */ /* 0x000fe2000001140e */
[----:B------:R-:W-:-:S03]  /*6220*/  IMAD.SHL.U32 R15, R15, 0x4, RZ ;  /* 0x000000040f0f7824 */ /* 0x000fc600078e00ff */
[----:B------:R-:W-:Y:S01]  /*6230*/  SHF.L.U64.HI R5, R18, 0x2, R19 ;  /* 0x0000000212057819 */ /* 0x000fe20000010213 */
[----:B------:R-:W-:Y:S01]  /*6240*/  IMAD.MOV.U32 R120, RZ, RZ, c[0x0][0x188] ;  /* 0x00006200ff787624 */ /* 0x000fe200078e00ff */
[----:B------:R-:W-:Y:S02]  /*6250*/  SHF.L.U64.HI R5, R15, 0x2, R14 ;  /* 0x000000020f057819 */ /* 0x000fe4000001020e */
[----:B------:R-:W1:Y:S01]  /*6260*/  S2R R14, SR_TID.X ;  /* 0x00000000000e7919 */ /* 0x000e620000002100 */
[----:B------:R-:W-:Y:S02]  /*6270*/  IMAD R120, R120, 0xb, RZ ;  /* 0x0000000b78787824 */ /* 0x000fe400078e02ff */
[----:B------:R-:W-:Y:S01]  /*6280*/  IMAD.MOV.U32 R17, RZ, RZ, c[0x0][0x188] ;  /* 0x00006200ff117624 */ /* 0x000fe200078e00ff */
[----:B------:R-:W-:Y:S01]  /*6290*/  IADD3 R2, P5, R2, c[0x0][0x160], RZ ;  /* 0x0000580002027a10 */ /* 0x000fe20007fbe0ff */
[----:B------:R-:W-:Y:S01]  /*62a0*/  IMAD.MOV.U32 R16, RZ, RZ, c[0x0][0x188] ;  /* 0x00006200ff107624 */ /* 0x000fe200078e00ff */
[----:B------:R-:W-:Y:S01]  /*62b0*/  SHF.R.S32.HI R118, RZ, 0x1f, R120 ;  /* 0x0000001fff767819 */ /* 0x000fe20000011478 */
[----:B------:R-:W-:Y:S01]  /*62c0*/  IMAD R17, R17, 0xb, RZ ;  /* 0x0000000b11117824 */ /* 0x000fe200078e02ff */
[----:B------:R-:W-:-:S02]  /*62d0*/  SHF.R.S32.HI R5, RZ, 0x6, R0 ;  /* 0x00000006ff057819 */ /* 0x000fc40000011400 */
[----:B------:R-:W-:Y:S01]  /*62e0*/  IADD3.X R0, R4, c[0x0][0x164], RZ, P5, !PT ;  /* 0x0000590004007a10 */ /* 0x000fe20002ffe4ff */
[----:B------:R-:W-:Y:S01]  /*62f0*/  IMAD R16, R16, 0x7, RZ ;  /* 0x0000000710107824 */ /* 0x000fe200078e02ff */
[----:B------:R-:W-:Y:S01]  /*6300*/  SHF.L.U64.HI R6, R17, 0x2, R118 ;  /* 0x0000000211067819 */ /* 0x000fe20000010276 */
[----:B------:R-:W-:Y:S01]  /*6310*/  IMAD.MOV.U32 R17, RZ, RZ, c[0x0][0x188] ;  /* 0x00006200ff117624 */ /* 0x000fe200078e00ff */
[----:B------:R-:W-:Y:S02]  /*6320*/  LOP3.LUT R4, R121, 0x40, RZ, 0x3c, !PT ;  /* 0x0000004079047812 */ /* 0x000fe400078e3cff */
[----:B------:R2:W5:Y:S01]  /*6330*/  LDL.LU R121, [R1+0x94] ;  /* 0x0000940001797983 */ /* 0x0005620000300800 */
[----:B------:R-:W-:Y:S01]  /*6340*/  IMAD R17, R17, 0x7, RZ ;  /* 0x0000000711117824 */ /* 0x000fe200078e02ff */
[----:B------:R-:W-:Y:S02]  /*6350*/  SHF.R.S32.HI R16, RZ, 0x1f, R16 ;  /* 0x0000001fff107819 */ /* 0x000fe40000011410 */
[----:B------:R2:W-:Y:S01]  /*6360*/  STL [R1+0x90], R4 ;  /* 0x0000900401007387 */ /* 0x0005e20000100800 */
[----:B------:R-:W-:Y:S01]  /*6370*/  IMAD.MOV.U32 R7, RZ, RZ, c[0x0][0x188] ;  /* 0x00006200ff077624 */ /* 0x000fe200078e00ff */
[----:B------:R-:W-:Y:S01]  /*6380*/  SHF.L.U64.HI R6, R17, 0x2, R16 ;  /* 0x0000000211067819 */ /* 0x000fe20000010210 */
[----:B------:R-:W-:Y:S01]  /*6390*/  IMAD.MOV.U32 R19, RZ, RZ, c[0x0][0x188] ;  /* 0x00006200ff137624 */ /* 0x000fe200078e00ff */
[----:B-1----:R-:W-:Y:S01]  /*63a0*/  LOP3.LUT R15, R14, 0x3, RZ, 0xc0, !PT ;  /* 0x000000030e0f7812 */ /* 0x002fe200078ec0ff */
[----:B------:R-:W-:-:S02]  /*63b0*/  IMAD.MOV.U32 R16, RZ, RZ, c[0x0][0x188] ;  /* 0x00006200ff107624 */ /* 0x000fc400078e00ff */
[----:B------:R-:W-:Y:S02]  /*63c0*/  IMAD.MOV.U32 R13, RZ, RZ, c[0x0][0x188] ;  /* 0x00006200ff0d7624 */ /* 0x000fe400078e00ff */
[----:B------:R-:W-:Y:S02]  /*63d0*/  IMAD R7, R7, 0x5, RZ ;  /* 0x0000000507077824 */ /* 0x000fe400078e02ff */
[----:B------:R-:W-:Y:S02]  /*63e0*/  IMAD.MOV.U32 R18, RZ, RZ, c[0x0][0x188] ;  /* 0x00006200ff127624 */ /* 0x000fe400078e00ff */
[----:B------:R-:W-:Y:S02]  /*63f0*/  IMAD.SHL.U32 R19, R19, 0x2, RZ ;  /* 0x0000000213137824 */ /* 0x000fe400078e00ff */
[----:B------:R-:W-:Y:S02]  /*6400*/  IMAD.MOV.U32 R17, RZ, RZ, c[0x0][0x188] ;  /* 0x00006200ff117624 */ /* 0x000fe400078e00ff */
[----:B------:R-:W-:-:S02]  /*6410*/  IMAD R16, R16, 0x3, RZ ;  /* 0x0000000310107824 */ /* 0x000fc400078e02ff */
[----:B------:R-:W-:Y:S01]  /*6420*/  IMAD R15, R15, 0x820, RZ ;  /* 0x000008200f0f7824 */ /* 0x000fe200078e02ff */
[----:B------:R-:W-:Y:S01]  /*6430*/  SHF.R.S32.HI R7, RZ, 0x1f, R7 ;  /* 0x0000001fff077819 */ /* 0x000fe20000011407 */
[----:B------:R-:W-:Y:S01]  /*6440*/  IMAD R13, R13, 0x5, RZ ;  /* 0x000000050d0d7824 */ /* 0x000fe200078e02ff */
[----:B------:R-:W-:Y:S01]  /*6450*/  SHF.R.S32.HI R19, RZ, 0x1f, R19 ;  /* 0x0000001fff137819 */ /* 0x000fe20000011413 */
[----:B------:R-:W-:Y:S01]  /*6460*/  IMAD.SHL.U32 R18, R18, 0x2, RZ ;  /* 0x0000000212127824 */ /* 0x000fe200078e00ff */
[----:B------:R-:W-:Y:S01]  /*6470*/  SHF.R.S32.HI R16, RZ, 0x1f, R16 ;  /* 0x0000001fff107819 */ /* 0x000fe20000011410 */
[----:B------:R-:W-:Y:S01]  /*6480*/  IMAD R17, R17, 0x3, RZ ;  /* 0x0000000311117824 */ /* 0x000fe200078e02ff */
[----:B------:R-:W-:Y:S02]  /*6490*/  LOP3.LUT R15, R15, 0x1dc, R14, 0x78, !PT ;  /* 0x000001dc0f0f7812 */ /* 0x000fe400078e780e */
[----:B------:R-:W-:Y:S02]  /*64a0*/  SHF.L.U64.HI R6, R13, 0x2, R7 ;  /* 0x000000020d067819 */ /* 0x000fe40000010207 */
[----:B------:R-:W-:Y:S01]  /*64b0*/  SHF.L.U64.HI R6, R18, 0x2, R19 ;  /* 0x0000000212067819 */ /* 0x000fe20000010213 */
[----:B------:R-:W-:Y:S01]  /*64c0*/  IMAD.MOV.U32 R125, RZ, RZ, RZ ;  /* 0x000000ffff7d7224 */ /* 0x000fe200078e00ff */
[----:B------:R-:W-:Y:S01]  /*64d0*/  SHF.L.U64.HI R7, R17, 0x2, R16 ;  /* 0x0000000211077819 */ /* 0x000fe20000010210 */
[----:B------:R-:W-:Y:S01]  /*64e0*/  IMAD.MOV.U32 R120, RZ, RZ, 0x1 ;  /* 0x00000001ff787424 */ /* 0x000fe200078e00ff */
[----:B------:R-:W-:Y:S01]  /*64f0*/  IADD3 R6, R5, -0x2, RZ ;  /* 0xfffffffe05067810 */ /* 0x000fe20007ffe0ff */
[----:B------:R-:W-:Y:S01]  /*6500*/  IMAD.MOV.U32 R119, RZ, RZ, -0x1 ;  /* 0xffffffffff777424 */ /* 0x000fe200078e00ff */
        /* <DEDUP_REMOVED lines=32> */
[----:B--2---:R-:W-:-:S02]  /*6710*/  LOP3.LUT R5, R15, 0x20, RZ, 0x3c, !PT ;  /* 0x000000200f057812 */ /* 0x004fc400078e3cff */
.L_x_1:
[----:B------:R-:W2:Y:S01]  /*6720*/  LDL R4, [R1+0x40] ;  /* 0x0000400001047983 */ /* 0x000ea20000100800 */
[----:B------:R-:W-:-:S04]  /*6730*/  DEPBAR.LE SB0, 0x2 ;  /* 0x000080800000791a */ /* 0x000fc80000000000 */
[----:B------:R-:W1:Y:S01]  /*6740*/  S2R R7, SR_TID.X ;  /* 0x0000000000077919 */ /* 0x000e620000002100 */
[----:B------:R-:W-:-:S03]  /*6750*/  IADD3 R119, R119, 0x1, RZ ;  /* 0x0000000177777810 */ /* 0x000fc60007ffe0ff */
[----:B------:R-:W-:Y:S01]  /*6760*/  BAR.SYNC.DEFER_BLOCKING 0x0 ;  /* 0x0000000000007b1d */ /* 0x000fe20000010000 */
[----:B------:R-:W-:-:S04]  /*6770*/  ISETP.GT.AND P5, PT, R119, 0x1, PT ;  /* 0x000000017700780c */ /* 0x000fc80003fa4270 */
[----:B------:R-:W-:Y:S02]  /*6780*/  SEL R119, R119, RZ, !P5 ;  /* 0x000000ff77777207 */ /* 0x000fe40006800000 */
[C---:B-1----:R-:W-:Y:S02]  /*6790*/  LOP3.LUT R5, R7.reuse, 0x3, RZ, 0xc0, !PT ;  /* 0x0000000307057812 */ /* 0x042fe400078ec0ff */
[----:B------:R-:W-:-:S03]  /*67a0*/  LOP3.LUT R6, R7, 0x3, RZ, 0xc0, !PT ;  /* 0x0000000307067812 */ /* 0x000fc600078ec0ff */
[----:B------:R-:W-:Y:S02]  /*67b0*/  IMAD R5, R5, 0x820, RZ ;  /* 0x0000082005057824 */ /* 0x000fe400078e02ff */
[----:B------:R-:W-:-:S03]  /*67c0*/  IMAD R6, R6, 0x820, RZ ;  /* 0x0000082006067824 */ /* 0x000fc600078e02ff */
[--C-:B------:R-:W-:Y:S02]  /*67d0*/  LOP3.LUT R5, R5, 0x1dc, R7.reuse, 0x78, !PT ;  /* 0x000001dc05057812 */ /* 0x100fe400078e7807 */
[----:B------:R-:W-:Y:S02]  /*67e0*/  LOP3.LUT R6, R6, 0x1dc, R7, 0x78, !PT ;  /* 0x000001dc06067812 */ /* 0x000fe400078e7807 */
[----:B------:R-:W-:-:S03]  /*67f0*/  LOP3.LUT R5, R5, 0x20, RZ, 0x3c, !PT ;  /* 0x0000002005057812 */ /* 0x000fc600078e3cff */
[C---:B------:R-:W-:Y:S02]  /*6800*/  IMAD R117, R119.reuse, 0x20000, R6 ;  /* 0x0002000077757824 */ /* 0x040fe400078e0206 */
[----:B------:R-:W-:-:S03]  /*6810*/  IMAD R116, R119, 0x20000, R5 ;  /* 0x0002000077747824 */ /* 0x000fc600078e0205 */
[----:B------:R-:W-:Y:S04]  /*6820*/  LDS R32, [R117] ;  /* 0x0000000075207984 */ /* 0x000fe80000000800 */
[----:B------:R-:W-:Y:S04]  /*6830*/  LDS R34, [R117+0x2000] ;  /* 0x0020000075227984 */ /* 0x000fe80000000800 */
[----:B------:R-:W-:Y:S04]  /*6840*/  LDS R33, [R116] ;  /* 0x0000000074217984 */ /* 0x000fe80000000800 */
[----:B------:R-:W-:Y:S04]  /*6850*/  LDS R35, [R116+0x2000] ;  /* 0x0020000074237984 */ /* 0x000fe80000000800 */
        /* <DEDUP_REMOVED lines=11> */
[----:B------:R-:W-:Y:S01]  /*6910*/  LDS R63, [R116+0x2200] ;  /* 0x00220000743f7984 */ /* 0x000fe20000000800 */
[----:B--2---:R-:W-:-:S05]  /*6920*/  IMAD R118, R119, 0x4000, R4 ;  /* 0x0000400077767824 */ /* 0x004fca00078e0204 */
[----:B------:R-:W1:Y:S04]  /*6930*/  LDSM.16.M88.4 R4, [R118+0x40000] ;  /* 0x040000007604783b */ /* 0x000e680000000200 */
[----:B------:R-:W-:Y:S04]  /*6940*/  LDSM.16.M88.4 R40, [R118+0x41000] ;  /* 0x041000007628783b */ /* 0x000fe80000000200 */
[----:B------:R-:W-:Y:S01]  /*6950*/  LDSM.16.M88.4 R12, [R118+0x42000] ;  /* 0x04200000760c783b */ /* 0x000fe20000000200 */
[-C--:B-1----:R-:W-:Y:S03]  /*6960*/  HMMA.1688.F32.TF32 R64, R32, R4.reuse, R8 ;  /* 0x000000042040723c */ /* 0x082fe60000081008 */
[----:B------:R-:W1:Y:S05]  /*6970*/  LDSM.16.M88.4 R8, [R118+0x43000] ;  /* 0x043000007608783b */ /* 0x000e6a0000000200 */
[----:B------:R-:W-:Y:S08]  /*6980*/  HMMA.1688.F32.TF32 R108, R52, R4, R80 ;  /* 0x00000004346c723c */ /* 0x000ff00000081050 */
[----:B-1----:R-:W-:Y:S01]  /*6990*/  HMMA.1688.F32.TF32 R80, R32, R8, R112 ;  /* 0x000000082050723c */ /* 0x002fe20000081070 */
[----:B------:R-:W2:Y:S01]  /*69a0*/  LDL R115, [R1+0x90] ;  /* 0x0000900001737983 */ /* 0x000ea20000100800 */
[----:B------:R-:W-:-:S03]  /*69b0*/  ISETP.GT.AND P5, PT, R3, RZ, PT ;  /* 0x000000ff0300720c */ /* 0x000fc60003fa4270 */
[----:B------:R-:W-:Y:S03]  /*69c0*/  LDS R112, [R117+0x1c000] ;  /* 0x01c0000075707984 */ /* 0x000fe60000000800 */
[----:B------:R-:W-:Y:S01]  /*69d0*/  HMMA.1688.F32.TF32 R44, R56, R4, R20 ;  /* 0x00000004382c723c */ /* 0x000fe20000081014 */
[----:B------:R-:W-:Y:S01]  /*69e0*/  LDS R114, [R117+0x1e000] ;  /* 0x01e0000075727984 */ /* 0x000fe20000000800 */
[----:B------:R-:W-:-:S03]  /*69f0*/  IADD3 R120, R120, 0x1, RZ ;  /* 0x0000000178787810 */ /* 0x000fc60007ffe0ff */
[----:B------:R-:W-:Y:S03]  /*6a00*/  LDS R113, [R116+0x1c000] ;  /* 0x01c0000074717984 */ /* 0x000fe60000000800 */
[C---:B------:R-:W-:Y:S08]  /*6a10*/  HMMA.1688.F32.TF32 R48, R56.reuse, R40, R48 ;  /* 0x000000283830723c */ /* 0x040ff00000081030 */
[C---:B------:R-:W-:Y:S08]  /*6a20*/  HMMA.1688.F32.TF32 R24, R56.reuse, R12, R24 ;  /* 0x0000000c3818723c */ /* 0x040ff00000081018 */
[----:B------:R-:W-:Y:S01]  /*6a30*/  HMMA.1688.F32.TF32 R28, R56, R8, R28 ;  /* 0x00000008381c723c */ /* 0x000fe2000008101c */
[----:B------:R-:W-:Y:S04]  /*6a40*/  LDS R56, [R117+0x4200] ;  /* 0x0042000075387984 */ /* 0x000fe80000000800 */
[----:B------:R-:W-:Y:S03]  /*6a50*/  LDS R58, [R117+0x6200] ;  /* 0x00620000753a7984 */ /* 0x000fe60000000800 */
[C---:B------:R-:W-:Y:S01]  /*6a60*/  HMMA.1688.F32.TF32 R88, R32.reuse, R40, R96 ;  /* 0x000000282058723c */ /* 0x040fe20000081060 */
[----:B------:R-:W-:Y:S04]  /*6a70*/  LDS R57, [R116+0x4200] ;  /* 0x0042000074397984 */ /* 0x000fe80000000800 */
[----:B------:R-:W1:Y:S03]  /*6a80*/  LDS R59, [R116+0x6200] ;  /* 0x00620000743b7984 */ /* 0x000e660000000800 */
[----:B------:R-:W-:Y:S01]  /*6a90*/  HMMA.1688.F32.TF32 R20, R32, R12, R104 ;  /* 0x0000000c2014723c */ /* 0x000fe20000081068 */
[----:B------:R-:W-:Y:S04]  /*6aa0*/  LDS R32, [R117+0x4600] ;  /* 0x0046000075207984 */ /* 0x000fe80000000800 */
[----:B------:R-:W-:Y:S04]  /*6ab0*/  LDS R34, [R117+0x6600] ;  /* 0x0066000075227984 */ /* 0x000fe80000000800 */
[----:B------:R-:W-:Y:S01]  /*6ac0*/  LDS R33, [R116+0x4600] ;  /* 0x0046000074217984 */ /* 0x000fe20000000800 */
[----:B------:R-:W-:Y:S03]  /*6ad0*/  HMMA.1688.F32.TF32 R92, R52, R40, R36 ;  /* 0x00000028345c723c */ /* 0x000fe60000081024 */
[----:B------:R-:W3:Y:S04]  /*6ae0*/  LDS R35, [R116+0x6600] ;  /* 0x0066000074237984 */ /* 0x000ee80000000800 */
[----:B------:R-:W-:Y:S04]  /*6af0*/  LDS R96, [R117+0x4000] ;  /* 0x0040000075607984 */ /* 0x000fe80000000800 */
[----:B------:R-:W-:Y:S04]  /*6b00*/  LDS R98, [R117+0x6000] ;  /* 0x0060000075627984 */ /* 0x000fe80000000800 */
[----:B------:R-:W-:Y:S04]  /*6b10*/  LDS R97, [R116+0x4000] ;  /* 0x0040000074617984 */ /* 0x000fe80000000800 */
[----:B------:R-:W4:Y:S04]  /*6b20*/  LDS R99, [R116+0x6000] ;  /* 0x0060000074637984 */ /* 0x000f280000000800 */
[----:B------:R-:W-:Y:S04]  /*6b30*/  LDS R36, [R117+0x4400] ;  /* 0x0044000075247984 */ /* 0x000fe80000000800 */
[----:B------:R-:W-:Y:S04]  /*6b40*/  LDS R38, [R117+0x6400] ;  /* 0x0064000075267984 */ /* 0x000fe80000000800 */
[----:B------:R-:W-:Y:S04]  /*6b50*/  LDS R37, [R116+0x4400] ;  /* 0x0044000074257984 */ /* 0x000fe80000000800 */
[----:B------:R-:W1:Y:S01]  /*6b60*/  LDS R39, [R116+0x6400] ;  /* 0x0064000074277984 */ /* 0x000e620000000800 */
[C---:B------:R-:W-:Y:S08]  /*6b70*/  HMMA.1688.F32.TF32 R76, R60.reuse, R4, R76 ;  /* 0x000000043c4c723c */ /* 0x040ff0000008104c */
[C---:B------:R-:W-:Y:S08]  /*6b80*/  HMMA.1688.F32.TF32 R72, R60.reuse, R40, R72 ;  /* 0x000000283c48723c */ /* 0x040ff00000081048 */
[C---:B------:R-:W-:Y:S08]  /*6b90*/  HMMA.1688.F32.TF32 R68, R60.reuse, R12, R68 ;  /* 0x0000000c3c44723c */ /* 0x040ff00000081044 */
[----:B------:R-:W-:Y:S08]  /*6ba0*/  HMMA.1688.F32.TF32 R60, R60, R8, R100 ;  /* 0x000000083c3c723c */ /* 0x000ff00000081064 */
[C---:B------:R-:W-:Y:S08]  /*6bb0*/  HMMA.1688.F32.TF32 R16, R52.reuse, R12, R16 ;  /* 0x0000000c3410723c */ /* 0x040ff00000081010 */
[----:B------:R-:W-:Y:S01]  /*6bc0*/  HMMA.1688.F32.TF32 R52, R52, R8, R84 ;  /* 0x000000083434723c */ /* 0x000fe20000081054 */
[----:B------:R-:W-:Y:S04]  /*6bd0*/  LDS R8, [R117+0x8600] ;  /* 0x0086000075087984 */ /* 0x000fe80000000800 */
[----:B------:R-:W-:Y:S03]  /*6be0*/  LDS R9, [R116+0x8600] ;  /* 0x0086000074097984 */ /* 0x000fe60000000800 */
[C---:B-1----:R-:W-:Y:S08]  /*6bf0*/  HMMA.1688.F32.TF32 R76, R56.reuse, R6, R76 ;  /* 0x00000006384c723c */ /* 0x042ff0000008104c */
[C---:B------:R-:W-:Y:S08]  /*6c00*/  HMMA.1688.F32.TF32 R72, R56.reuse, R42, R72 ;  /* 0x0000002a3848723c */ /* 0x040ff00000081048 */
[C---:B------:R-:W-:Y:S08]  /*6c10*/  HMMA.1688.F32.TF32 R68, R56.reuse, R14, R68 ;  /* 0x0000000e3844723c */ /* 0x040ff00000081044 */
[----:B------:R-:W-:Y:S08]  /*6c20*/  HMMA.1688.F32.TF32 R100, R56, R10, R60 ;  /* 0x0000000a3864723c */ /* 0x000ff0000008103c */
[-C--:B---3--:R-:W-:Y:S08]  /*6c30*/  HMMA.1688.F32.TF32 R56, R32, R6.reuse, R108 ;  /* 0x000000062038723c */ /* 0x088ff0000008106c */
[C---:B----4-:R-:W-:Y:S01]  /*6c40*/  HMMA.1688.F32.TF32 R84, R96.reuse, R6, R64 ;  /* 0x000000066054723c */ /* 0x050fe20000081040 */
[----:B------:R-:W-:Y:S04]  /*6c50*/  LDS R64, [R117+0x8200] ;  /* 0x0082000075407984 */ /* 0x000fe80000000800 */
[----:B------:R-:W-:Y:S03]  /*6c60*/  LDS R66, [R117+0xa200] ;  /* 0x00a2000075427984 */ /* 0x000fe60000000800 */
[C---:B------:R-:W-:Y:S01]  /*6c70*/  HMMA.1688.F32.TF32 R88, R96.reuse, R42, R88 ;  /* 0x0000002a6058723c */ /* 0x040fe20000081058 */
[----:B------:R-:W-:Y:S04]  /*6c80*/  LDS R65, [R116+0x8200] ;  /* 0x0082000074417984 */ /* 0x000fe80000000800 */
[----:B------:R-:W-:Y:S03]  /*6c90*/  LDS R67, [R116+0xa200] ;  /* 0x00a2000074437984 */ /* 0x000fe60000000800 */
[----:B------:R-:W-:Y:S01]  /*6ca0*/  HMMA.1688.F32.TF32 R104, R96, R14, R20 ;  /* 0x0000000e6068723c */ /* 0x000fe20000081014 */
[----:B------:R-:W-:Y:S04]  /*6cb0*/  LDS R20, [R117+0x8000] ;  /* 0x0080000075147984 */ /* 0x000fe80000000800 */
[----:B------:R-:W-:Y:S03]  /*6cc0*/  LDS R22, [R117+0xa000] ;  /* 0x00a0000075167984 */ /* 0x000fe60000000800 */
[C---:B------:R-:W-:Y:S01]  /*6cd0*/  HMMA.1688.F32.TF32 R44, R36.reuse, R6, R44 ;  /* 0x00000006242c723c */ /* 0x040fe2000008102c */
[----:B------:R-:W-:Y:S04]  /*6ce0*/  LDS R21, [R116+0x8000] ;  /* 0x0080000074157984 */ /* 0x000fe80000000800 */
[----:B------:R-:W-:Y:S03]  /*6cf0*/  LDS R23, [R116+0xa000] ;  /* 0x00a0000074177984 */ /* 0x000fe60000000800 */
[C---:B------:R-:W-:Y:S08]  /*6d00*/  HMMA.1688.F32.TF32 R48, R36.reuse, R42, R48 ;  /* 0x0000002a2430723c */ /* 0x040ff00000081030 */
[----:B------:R-:W-:Y:S08]  /*6d10*/  HMMA.1688.F32.TF32 R24, R36, R14, R24 ;  /* 0x0000000e2418723c */ /* 0x000ff00000081018 */
[-C--:B------:R-:W-:Y:S08]  /*6d20*/  HMMA.1688.F32.TF32 R80, R96, R10.reuse, R80 ;  /* 0x0000000a6050723c */ /* 0x080ff00000081050 */
[----:B------:R-:W-:Y:S08]  /*6d30*/  HMMA.1688.F32.TF32 R28, R36, R10, R28 ;  /* 0x0000000a241c723c */ /* 0x000ff0000008101c */
[C---:B------:R-:W-:Y:S08]  /*6d40*/  HMMA.1688.F32.TF32 R40, R32.reuse, R42, R92 ;  /* 0x0000002a2028723c */ /* 0x040ff0000008105c */
[C---:B------:R-:W-:Y:S01]  /*6d50*/  HMMA.1688.F32.TF32 R12, R32.reuse, R14, R16 ;  /* 0x0000000e200c723c */ /* 0x040fe20000081010 */
[----:B------:R-:W-:Y:S04]  /*6d60*/  LDS R16, [R117+0x8400] ;  /* 0x0084000075107984 */ /* 0x000fe80000000800 */
[----:B------:R-:W-:Y:S03]  /*6d70*/  LDS R18, [R117+0xa400] ;  /* 0x00a4000075127984 */ /* 0x000fe60000000800 */
[----:B------:R-:W-:Y:S01]  /*6d80*/  HMMA.1688.F32.TF32 R4, R32, R10, R52 ;  /* 0x0000000a2004723c */ /* 0x000fe20000081034 */
[----:B------:R-:W-:Y:S04]  /*6d90*/  LDS R17, [R116+0x8400] ;  /* 0x0084000074117984 */ /* 0x000fe80000000800 */
[----:B------:R-:W-:Y:S04]  /*6da0*/  LDS R19, [R116+0xa400] ;  /* 0x00a4000074137984 */ /* 0x000fe80000000800 */
[----:B------:R-:W-:Y:S04]  /*6db0*/  LDS R10, [R117+0xa600] ;  /* 0x00a60000750a7984 */ /* 0x000fe80000000800 */
[----:B------:R-:W-:Y:S01]  /*6dc0*/  LDS R11, [R116+0xa600] ;  /* 0x00a60000740b7984 */ /* 0x000fe20000000800 */
[----:B--2---:R-:W-:-:S05]  /*6dd0*/  IMAD R108, R119, 0x4000, R115 ;  /* 0x00004000776c7824 */ /* 0x004fca00078e0273 */
[----:B------:R-:W1:Y:S04]  /*6de0*/  LDSM.16.M88.4 R32, [R108+0x40000] ;  /* 0x040000006c20783b */ /* 0x000e680000000200 */
[----:B------:R-:W2:Y:S01]  /*6df0*/  LDSM.16.M88.4 R36, [R108+0x41000] ;  /* 0x041000006c24783b */ /* 0x000ea20000000200 */
[----:B-1----:R-:W-:Y:S03]  /*6e00*/  HMMA.1688.F32.TF32 R60, R16, R32, R44 ;  /* 0x00000020103c723c */ /* 0x002fe6000008102c */
[----:B------:R-:W1:Y:S05]  /*6e10*/  LDSM.16.M88.4 R44, [R108+0x43000] ;  /* 0x043000006c2c783b */ /* 0x000e6a0000000200 */
[C---:B--2---:R-:W-:Y:S01]  /*6e20*/  HMMA.1688.F32.TF32 R52, R8.reuse, R36, R40 ;  /* 0x000000240834723c */ /* 0x044fe20000081028 */
[----:B------:R-:W2:Y:S07]  /*6e30*/  LDSM.16.M88.4 R40, [R108+0x42000] ;  /* 0x042000006c28783b */ /* 0x000eae0000000200 */
[-C--:B------:R-:W-:Y:S01]  /*6e40*/  HMMA.1688.F32.TF32 R96, R8, R32.reuse, R56 ;  /* 0x000000200860723c */ /* 0x080fe20000081038 */
[----:B------:R-:W-:Y:S04]  /*6e50*/  LDS R56, [R117+0xc000] ;  /* 0x00c0000075387984 */ /* 0x000fe80000000800 */
[----:B------:R-:W-:Y:S03]  /*6e60*/  LDS R58, [R117+0xe000] ;  /* 0x00e00000753a7984 */ /* 0x000fe60000000800 */
[C---:B------:R-:W-:Y:S01]  /*6e70*/  HMMA.1688.F32.TF32 R84, R20.reuse, R32, R84 ;  /* 0x000000201454723c */ /* 0x040fe20000081054 */
[----:B------:R-:W-:Y:S04]  /*6e80*/  LDS R57, [R116+0xc000] ;  /* 0x00c0000074397984 */ /* 0x000fe80000000800 */
[----:B------:R-:W3:Y:S03]  /*6e90*/  LDS R59, [R116+0xe000] ;  /* 0x00e00000743b7984 */ /* 0x000ee60000000800 */
[-C--:B------:R-:W-:Y:S08]  /*6ea0*/  HMMA.1688.F32.TF32 R88, R20, R36.reuse, R88 ;  /* 0x000000241458723c */ /* 0x080ff00000081058 */
[----:B------:R-:W-:Y:S08]  /*6eb0*/  HMMA.1688.F32.TF32 R48, R16, R36, R48 ;  /* 0x000000241030723c */ /* 0x000ff00000081030 */
[C---:B-1----:R-:W-:Y:S08]  /*6ec0*/  HMMA.1688.F32.TF32 R80, R20.reuse, R44, R80 ;  /* 0x0000002c1450723c */ /* 0x042ff00000081050 */
[-C--:B--2---:R-:W-:Y:S01]  /*6ed0*/  HMMA.1688.F32.TF32 R92, R20, R40.reuse, R104 ;  /* 0x00000028145c723c */ /* 0x084fe20000081068 */
[----:B------:R-:W-:Y:S04]  /*6ee0*/  LDS R20, [R117+0xc200] ;  /* 0x00c2000075147984 */ /* 0x000fe80000000800 */
[----:B------:R-:W-:Y:S03]  /*6ef0*/  LDS R22, [R117+0xe200] ;  /* 0x00e2000075167984 */ /* 0x000fe60000000800 */
[C---:B------:R-:W-:Y:S01]  /*6f00*/  HMMA.1688.F32.TF32 R24, R16.reuse, R40, R24 ;  /* 0x000000281018723c */ /* 0x040fe20000081018 */
[----:B------:R-:W-:Y:S04]  /*6f10*/  LDS R21, [R116+0xc200] ;  /* 0x00c2000074157984 */ /* 0x000fe80000000800 */
[----:B------:R-:W1:Y:S03]  /*6f20*/  LDS R23, [R116+0xe200] ;  /* 0x00e2000074177984 */ /* 0x000e660000000800 */
[----:B------:R-:W-:Y:S01]  /*6f30*/  HMMA.1688.F32.TF32 R28, R16, R44, R28 ;  /* 0x0000002c101c723c */ /* 0x000fe2000008101c */
[----:B------:R-:W-:Y:S04]  /*6f40*/  LDS R16, [R117+0xc400] ;  /* 0x00c4000075107984 */ /* 0x000fe80000000800 */
[----:B------:R-:W-:Y:S03]  /*6f50*/  LDS R18, [R117+0xe400] ;  /* 0x00e4000075127984 */ /* 0x000fe60000000800 */
[C---:B------:R-:W-:Y:S01]  /*6f60*/  HMMA.1688.F32.TF32 R12, R8.reuse, R40, R12 ;  /* 0x00000028080c723c */ /* 0x040fe2000008100c */
[----:B------:R-:W-:Y:S04]  /*6f70*/  LDS R17, [R116+0xc400] ;  /* 0x00c4000074117984 */ /* 0x000fe80000000800 */
[----:B------:R-:W2:Y:S03]  /*6f80*/  LDS R19, [R116+0xe400] ;  /* 0x00e4000074137984 */ /* 0x000ea60000000800 */
[----:B------:R-:W-:Y:S01]  /*6f90*/  HMMA.1688.F32.TF32 R4, R8, R44, R4 ;  /* 0x0000002c0804723c */ /* 0x000fe20000081004 */
[----:B------:R-:W-:Y:S04]  /*6fa0*/  LDS R8, [R117+0xc600] ;  /* 0x00c6000075087984 */ /* 0x000fe80000000800 */
[----:B------:R-:W-:Y:S04]  /*6fb0*/  LDS R10, [R117+0xe600] ;  /* 0x00e60000750a7984 */ /* 0x000fe80000000800 */
[----:B------:R-:W-:Y:S04]  /*6fc0*/  LDS R9, [R116+0xc600] ;  /* 0x00c6000074097984 */ /* 0x000fe80000000800 */
[----:B------:R-:W4:Y:S01]  /*6fd0*/  LDS R11, [R116+0xe600] ;  /* 0x00e60000740b7984 */ /* 0x000f220000000800 */
[C---:B------:R-:W-:Y:S08]  /*6fe0*/  HMMA.1688.F32.TF32 R76, R64.reuse, R32, R76 ;  /* 0x00000020404c723c */ /* 0x040ff0000008104c */
[C---:B------:R-:W-:Y:S08]  /*6ff0*/  HMMA.1688.F32.TF32 R72, R64.reuse, R36, R72 ;  /* 0x000000244048723c */ /* 0x040ff00000081048 */
[C---:B------:R-:W-:Y:S08]  /*7000*/  HMMA.1688.F32.TF32 R68, R64.reuse, R40, R68 ;  /* 0x000000284044723c */ /* 0x040ff00000081044 */
[----:B------:R-:W-:Y:S08]  /*7010*/  HMMA.1688.F32.TF32 R64, R64, R44, R100 ;  /* 0x0000002c4040723c */ /* 0x000ff00000081064 */
[C---:B---3--:R-:W-:Y:S08]  /*7020*/  HMMA.1688.F32.TF32 R84, R56.reuse, R34, R84 ;  /* 0x000000223854723c */ /* 0x048ff00000081054 */
[C---:B------:R-:W-:Y:S08]  /*7030*/  HMMA.1688.F32.TF32 R88, R56.reuse, R38, R88 ;  /* 0x000000263858723c */ /* 0x040ff00000081058 */
[C---:B------:R-:W-:Y:S08]  /*7040*/  HMMA.1688.F32.TF32 R92, R56.reuse, R42, R92 ;  /* 0x0000002a385c723c */ /* 0x040ff0000008105c */
[----:B------:R-:W-:Y:S08]  /*7050*/  HMMA.1688.F32.TF32 R80, R56, R46, R80 ;  /* 0x0000002e3850723c */ /* 0x000ff00000081050 */
[C---:B-1----:R-:W-:Y:S08]  /*7060*/  HMMA.1688.F32.TF32 R76, R20.reuse, R34, R76 ;  /* 0x00000022144c723c */ /* 0x042ff0000008104c */
[C---:B------:R-:W-:Y:S08]  /*7070*/  HMMA.1688.F32.TF32 R72, R20.reuse, R38, R72 ;  /* 0x000000261448723c */ /* 0x040ff00000081048 */
[C---:B------:R-:W-:Y:S08]  /*7080*/  HMMA.1688.F32.TF32 R68, R20.reuse, R42, R68 ;  /* 0x0000002a1444723c */ /* 0x040ff00000081044 */
[----:B------:R-:W-:Y:S01]  /*7090*/  HMMA.1688.F32.TF32 R64, R20, R46, R64 ;  /* 0x0000002e1440723c */ /* 0x000fe20000081040 */
[----:B------:R-:W-:Y:S04]  /*70a0*/  LDS R20, [R117+0x10200] ;  /* 0x0102000075147984 */ /* 0x000fe80000000800 */
[----:B------:R-:W-:Y:S03]  /*70b0*/  LDS R22, [R117+0x12200] ;  /* 0x0122000075167984 */ /* 0x000fe60000000800 */
[C---:B--2---:R-:W-:Y:S01]  /*70c0*/  HMMA.1688.F32.TF32 R56, R16.reuse, R34, R60 ;  /* 0x000000221038723c */ /* 0x044fe2000008103c */
[----:B------:R-:W-:Y:S04]  /*70d0*/  LDS R21, [R116+0x10200] ;  /* 0x0102000074157984 */ /* 0x000fe80000000800 */
[----:B------:R-:W-:Y:S03]  /*70e0*/  LDS R23, [R116+0x12200] ;  /* 0x0122000074177984 */ /* 0x000fe60000000800 */
[C---:B------:R-:W-:Y:S01]  /*70f0*/  HMMA.1688.F32.TF32 R48, R16.reuse, R38, R48 ;  /* 0x000000261030723c */ /* 0x040fe20000081030 */
[----:B------:R-:W-:Y:S04]  /*7100*/  LDS R60, [R117+0x10400] ;  /* 0x01040000753c7984 */ /* 0x000fe80000000800 */
[----:B------:R-:W-:Y:S03]  /*7110*/  LDS R62, [R117+0x12400] ;  /* 0x01240000753e7984 */ /* 0x000fe60000000800 */
[C---:B------:R-:W-:Y:S01]  /*7120*/  HMMA.1688.F32.TF32 R24, R16.reuse, R42, R24 ;  /* 0x0000002a1018723c */ /* 0x040fe20000081018 */
[----:B------:R-:W-:Y:S04]  /*7130*/  LDS R61, [R116+0x10400] ;  /* 0x01040000743d7984 */ /* 0x000fe80000000800 */
[----:B------:R-:W-:Y:S03]  /*7140*/  LDS R63, [R116+0x12400] ;  /* 0x01240000743f7984 */ /* 0x000fe60000000800 */
[----:B------:R-:W-:Y:S01]  /*7150*/  HMMA.1688.F32.TF32 R28, R16, R46, R28 ;  /* 0x0000002e101c723c */ /* 0x000fe2000008101c */
[----:B------:R-:W1:Y:S07]  /*7160*/  LDSM.16.M88.4 R16, [R118+0x40080] ;  /* 0x040080007610783b */ /* 0x000e6e0000000200 */
[C---:B----4-:R-:W-:Y:S01]  /*7170*/  HMMA.1688.F32.TF32 R32, R8.reuse, R34, R96 ;  /* 0x000000220820723c */ /* 0x050fe20000081060 */
[----:B------:R-:W-:Y:S04]  /*7180*/  LDS R96, [R117+0x14000] ;  /* 0x0140000075607984 */ /* 0x000fe80000000800 */
[----:B------:R-:W-:Y:S03]  /*7190*/  LDS R98, [R117+0x16000] ;  /* 0x0160000075627984 */ /* 0x000fe60000000800 */
[C---:B------:R-:W-:Y:S01]  /*71a0*/  HMMA.1688.F32.TF32 R36, R8.reuse, R38, R52 ;  /* 0x000000260824723c */ /* 0x040fe20000081034 */
[----:B------:R-:W-:Y:S04]  /*71b0*/  LDS R52, [R117+0x10000] ;  /* 0x0100000075347984 */ /* 0x000fe80000000800 */
[----:B------:R-:W-:Y:S03]  /*71c0*/  LDS R54, [R117+0x12000] ;  /* 0x0120000075367984 */ /* 0x000fe60000000800 */
[C---:B------:R-:W-:Y:S01]  /*71d0*/  HMMA.1688.F32.TF32 R40, R8.reuse, R42, R12 ;  /* 0x0000002a0828723c */ /* 0x040fe2000008100c */
[----:B------:R-:W-:Y:S04]  /*71e0*/  LDS R53, [R116+0x10000] ;  /* 0x0100000074357984 */ /* 0x000fe80000000800 */
[----:B------:R-:W2:Y:S03]  /*71f0*/  LDS R55, [R116+0x12000] ;  /* 0x0120000074377984 */ /* 0x000ea60000000800 */
[----:B------:R-:W-:Y:S01]  /*7200*/  HMMA.1688.F32.TF32 R44, R8, R46, R4 ;  /* 0x0000002e082c723c */ /* 0x000fe20000081004 */
[----:B------:R-:W3:Y:S04]  /*7210*/  LDSM.16.M88.4 R12, [R118+0x41080] ;  /* 0x04108000760c783b */ /* 0x000ee80000000200 */
[----:B------:R-:W4:Y:S04]  /*7220*/  LDSM.16.M88.4 R8, [R118+0x42080] ;  /* 0x042080007608783b */ /* 0x000f280000000200 */
[----:B------:R-:W4:Y:S01]  /*7230*/  LDSM.16.M88.4 R4, [R118+0x43080] ;  /* 0x043080007604783b */ /* 0x000f220000000200 */
[-C--:B-1----:R-:W-:Y:S03]  /*7240*/  HMMA.1688.F32.TF32 R76, R20, R16.reuse, R76 ;  /* 0x00000010144c723c */ /* 0x082fe6000008104c */
[----:B------:R-:W-:Y:S04]  /*7250*/  LDS R97, [R116+0x14000] ;  /* 0x0140000074617984 */ /* 0x000fe80000000800 */
[----:B------:R-:W-:Y:S01]  /*7260*/  LDS R99, [R116+0x16000] ;  /* 0x0160000074637984 */ /* 0x000fe20000000800 */
[C---:B--2---:R-:W-:Y:S08]  /*7270*/  HMMA.1688.F32.TF32 R84, R52.reuse, R16, R84 ;  /* 0x000000103454723c */ /* 0x044ff00000081054 */
[C---:B---3--:R-:W-:Y:S08]  /*7280*/  HMMA.1688.F32.TF32 R88, R52.reuse, R12, R88 ;  /* 0x0000000c3458723c */ /* 0x048ff00000081058 */
[C---:B----4-:R-:W-:Y:S08]  /*7290*/  HMMA.1688.F32.TF32 R92, R52.reuse, R8, R92 ;  /* 0x00000008345c723c */ /* 0x050ff0000008105c */
[----:B------:R-:W-:Y:S01]  /*72a0*/  HMMA.1688.F32.TF32 R80, R52, R4, R80 ;  /* 0x000000043450723c */ /* 0x000fe20000081050 */
[----:B------:R-:W-:Y:S04]  /*72b0*/  LDS R52, [R117+0x10600] ;  /* 0x0106000075347984 */ /* 0x000fe80000000800 */
[----:B------:R-:W-:Y:S04]  /*72c0*/  LDS R54, [R117+0x12600] ;  /* 0x0126000075367984 */ /* 0x000fe80000000800 */
[----:B------:R-:W-:Y:S04]  /*72d0*/  LDS R53, [R116+0x10600] ;  /* 0x0106000074357984 */ /* 0x000fe80000000800 */
[----:B------:R-:W1:Y:S01]  /*72e0*/  LDS R55, [R116+0x12600] ;  /* 0x0126000074377984 */ /* 0x000e620000000800 */
[C---:B------:R-:W-:Y:S08]  /*72f0*/  HMMA.1688.F32.TF32 R72, R20.reuse, R12, R72 ;  /* 0x0000000c1448723c */ /* 0x040ff00000081048 */
[C---:B------:R-:W-:Y:S08]  /*7300*/  HMMA.1688.F32.TF32 R68, R20.reuse, R8, R68 ;  /* 0x000000081444723c */ /* 0x040ff00000081044 */
[----:B------:R-:W-:Y:S08]  /*7310*/  HMMA.1688.F32.TF32 R64, R20, R4, R64 ;  /* 0x000000041440723c */ /* 0x000ff00000081040 */
[C---:B------:R-:W-:Y:S01]  /*7320*/  HMMA.1688.F32.TF32 R20, R60.reuse, R16, R56 ;  /* 0x000000103c14723c */ /* 0x040fe20000081038 */
[----:B------:R-:W-:Y:S04]  /*7330*/  LDS R56, [R117+0x14400] ;  /* 0x0144000075387984 */ /* 0x000fe80000000800 */
[----:B------:R-:W-:Y:S03]  /*7340*/  LDS R58, [R117+0x16400] ;  /* 0x01640000753a7984 */ /* 0x000fe60000000800 */
[C---:B------:R-:W-:Y:S01]  /*7350*/  HMMA.1688.F32.TF32 R48, R60.reuse, R12, R48 ;  /* 0x0000000c3c30723c */ /* 0x040fe20000081030 */
[----:B------:R-:W-:Y:S04]  /*7360*/  LDS R57, [R116+0x14400] ;  /* 0x0144000074397984 */ /* 0x000fe80000000800 */
[----:B------:R-:W-:Y:S03]  /*7370*/  LDS R59, [R116+0x16400] ;  /* 0x01640000743b7984 */ /* 0x000fe60000000800 */
[C---:B------:R-:W-:Y:S08]  /*7380*/  HMMA.1688.F32.TF32 R24, R60.reuse, R8, R24 ;  /* 0x000000083c18723c */ /* 0x040ff00000081018 */
[----:B------:R-:W-:Y:S01]  /*7390*/  HMMA.1688.F32.TF32 R28, R60, R4, R28 ;  /* 0x000000043c1c723c */ /* 0x000fe2000008101c */
[----:B------:R-:W-:Y:S04]  /*73a0*/  LDS R60, [R117+0x14200] ;  /* 0x01420000753c7984 */ /* 0x000fe80000000800 */
[----:B------:R-:W-:Y:S03]  /*73b0*/  LDS R62, [R117+0x16200] ;  /* 0x01620000753e7984 */ /* 0x000fe60000000800 */
[C---:B-1----:R-:W-:Y:S01]  /*73c0*/  HMMA.1688.F32.TF32 R32, R52.reuse, R16, R32 ;  /* 0x000000103420723c */ /* 0x042fe20000081020 */
[----:B------:R-:W-:Y:S04]  /*73d0*/  LDS R61, [R116+0x14200] ;  /* 0x01420000743d7984 */ /* 0x000fe80000000800 */
[----:B------:R-:W1:Y:S03]  /*73e0*/  LDS R63, [R116+0x16200] ;  /* 0x01620000743f7984 */ /* 0x000e660000000800 */
[C---:B------:R-:W-:Y:S08]  /*73f0*/  HMMA.1688.F32.TF32 R36, R52.reuse, R12, R36 ;  /* 0x0000000c3424723c */ /* 0x040ff00000081024 */
[C---:B------:R-:W-:Y:S08]  /*7400*/  HMMA.1688.F32.TF32 R40, R52.reuse, R8, R40 ;  /* 0x000000083428723c */ /* 0x040ff00000081028 */
[----:B------:R-:W-:Y:S01]  /*7410*/  HMMA.1688.F32.TF32 R44, R52, R4, R44 ;  /* 0x00000004342c723c */ /* 0x000fe2000008102c */
[----:B------:R-:W-:Y:S04]  /*7420*/  LDS R52, [R117+0x14600] ;  /* 0x0146000075347984 */ /* 0x000fe80000000800 */
[----:B------:R-:W-:Y:S04]  /*7430*/  LDS R54, [R117+0x16600] ;  /* 0x0166000075367984 */ /* 0x000fe80000000800 */
[----:B------:R-:W-:Y:S04]  /*7440*/  LDS R53, [R116+0x14600] ;  /* 0x0146000074357984 */ /* 0x000fe80000000800 */
[----:B------:R-:W2:Y:S01]  /*7450*/  LDS R55, [R116+0x16600] ;  /* 0x0166000074377984 */ /* 0x000ea20000000800 */
[C---:B------:R-:W-:Y:S08]  /*7460*/  HMMA.1688.F32.TF32 R84, R96.reuse, R18, R84 ;  /* 0x000000126054723c */ /* 0x040ff00000081054 */
[C---:B------:R-:W-:Y:S08]  /*7470*/  HMMA.1688.F32.TF32 R88, R96.reuse, R14, R88 ;  /* 0x0000000e6058723c */ /* 0x040ff00000081058 */
[C---:B------:R-:W-:Y:S08]  /*7480*/  HMMA.1688.F32.TF32 R92, R96.reuse, R10, R92 ;  /* 0x0000000a605c723c */ /* 0x040ff0000008105c */
[----:B------:R-:W-:Y:S01]  /*7490*/  HMMA.1688.F32.TF32 R80, R96, R6, R80 ;  /* 0x000000066050723c */ /* 0x000fe20000081050 */
[----:B------:R-:W-:Y:S04]  /*74a0*/  LDS R96, [R117+0x18000] ;  /* 0x0180000075607984 */ /* 0x000fe80000000800 */
[----:B------:R-:W-:Y:S03]  /*74b0*/  LDS R98, [R117+0x1a000] ;  /* 0x01a0000075627984 */ /* 0x000fe60000000800 */
[C---:B-1----:R-:W-:Y:S01]  /*74c0*/  HMMA.1688.F32.TF32 R76, R60.reuse, R18, R76 ;  /* 0x000000123c4c723c */ /* 0x042fe2000008104c */
[----:B------:R-:W-:Y:S04]  /*74d0*/  LDS R97, [R116+0x18000] ;  /* 0x0180000074617984 */ /* 0x000fe80000000800 */
        /* <DEDUP_REMOVED lines=8> */
[----:B------:R-:W-:Y:S03]  /*7560*/  LDS R63, [R116+0x1a200] ;  /* 0x01a20000743f7984 */ /* 0x000fe60000000800 */
[C---:B------:R-:W-:Y:S08]  /*7570*/  HMMA.1688.F32.TF32 R48, R56.reuse, R14, R48 ;  /* 0x0000000e3830723c */ /* 0x040ff00000081030 */
[C---:B------:R-:W-:Y:S08]  /*7580*/  HMMA.1688.F32.TF32 R24, R56.reuse, R10, R24 ;  /* 0x0000000a3818723c */ /* 0x040ff00000081018 */
[----:B------:R-:W-:Y:S01]  /*7590*/  HMMA.1688.F32.TF32 R28, R56, R6, R28 ;  /* 0x00000006381c723c */ /* 0x000fe2000008101c */
[----:B------:R-:W1:Y:S07]  /*75a0*/  LDSM.16.M88.4 R56, [R108+0x40080] ;  /* 0x040080006c38783b */ /* 0x000e6e0000000200 */
[C---:B--2---:R-:W-:Y:S01]  /*75b0*/  HMMA.1688.F32.TF32 R32, R52.reuse, R18, R32 ;  /* 0x000000123420723c */ /* 0x044fe20000081020 */
[----:B------:R-:W2:Y:S07]  /*75c0*/  LDSM.16.M88.4 R16, [R108+0x42080] ;  /* 0x042080006c10783b */ /* 0x000eae0000000200 */
[C---:B------:R-:W-:Y:S01]  /*75d0*/  HMMA.1688.F32.TF32 R36, R52.reuse, R14, R36 ;  /* 0x0000000e3424723c */ /* 0x040fe20000081024 */
[----:B------:R-:W3:Y:S07]  /*75e0*/  LDSM.16.M88.4 R12, [R108+0x43080] ;  /* 0x043080006c0c783b */ /* 0x000eee0000000200 */
[C---:B------:R-:W-:Y:S08]  /*75f0*/  HMMA.1688.F32.TF32 R40, R52.reuse, R10, R40 ;  /* 0x0000000a3428723c */ /* 0x040ff00000081028 */
[----:B------:R-:W-:Y:S01]  /*7600*/  HMMA.1688.F32.TF32 R44, R52, R6, R44 ;  /* 0x00000006342c723c */ /* 0x000fe2000008102c */
[----:B------:R-:W4:Y:S07]  /*7610*/  LDSM.16.M88.4 R52, [R108+0x41080] ;  /* 0x041080006c34783b */ /* 0x000f2e0000000200 */
[-C--:B-1----:R-:W-:Y:S01]  /*7620*/  HMMA.1688.F32.TF32 R8, R96, R56.reuse, R84 ;  /* 0x000000386008723c */ /* 0x082fe20000081054 */
[----:B------:R-:W-:Y:S04]  /*7630*/  LDS R84, [R117+0x18400] ;  /* 0x0184000075547984 */ /* 0x000fe80000000800 */
[----:B------:R-:W-:Y:S03]  /*7640*/  LDS R86, [R117+0x1a400] ;  /* 0x01a4000075567984 */ /* 0x000fe60000000800 */
[C---:B------:R-:W-:Y:S01]  /*7650*/  HMMA.1688.F32.TF32 R76, R60.reuse, R56, R76 ;  /* 0x000000383c4c723c */ /* 0x040fe2000008104c */
[----:B------:R-:W-:Y:S04]  /*7660*/  LDS R85, [R116+0x18400] ;  /* 0x0184000074557984 */ /* 0x000fe80000000800 */
[----:B------:R-:W1:Y:S03]  /*7670*/  LDS R87, [R116+0x1a400] ;  /* 0x01a4000074577984 */ /* 0x000e660000000800 */
[C---:B--2---:R-:W-:Y:S08]  /*7680*/  HMMA.1688.F32.TF32 R68, R60.reuse, R16, R68 ;  /* 0x000000103c44723c */ /* 0x044ff00000081044 */
[C---:B---3--:R-:W-:Y:S08]  /*7690*/  HMMA.1688.F32.TF32 R64, R60.reuse, R12, R64 ;  /* 0x0000000c3c40723c */ /* 0x048ff00000081040 */
[----:B----4-:R-:W-:Y:S01]  /*76a0*/  HMMA.1688.F32.TF32 R72, R60, R52, R72 ;  /* 0x000000343c48723c */ /* 0x010fe20000081048 */
[----:B------:R-:W-:Y:S04]  /*76b0*/  LDS R60, [R117+0x18600] ;  /* 0x01860000753c7984 */ /* 0x000fe80000000800 */
[----:B------:R-:W-:Y:S04]  /*76c0*/  LDS R62, [R117+0x1a600] ;  /* 0x01a60000753e7984 */ /* 0x000fe80000000800 */
[----:B------:R-:W-:Y:S04]  /*76d0*/  LDS R61, [R116+0x18600] ;  /* 0x01860000743d7984 */ /* 0x000fe80000000800 */
[----:B------:R-:W2:Y:S01]  /*76e0*/  LDS R63, [R116+0x1a600] ;  /* 0x01a60000743f7984 */ /* 0x000ea20000000800 */
[----:B------:R-:W-:-:S05]  /*76f0*/  IMAD.MOV.U32 R115, RZ, RZ, 0x3f ;  /* 0x0000003fff737424 */ /* 0x000fca00078e00ff */
[----:B------:R-:W-:Y:S01]  /*7700*/  IADD3 R115, R115, c[0x0][0x180], RZ ;  /* 0x0000600073737a10 */ /* 0x000fe20007ffe0ff */
[----:B------:R-:W3:Y:S03]  /*7710*/  S2R R107, SR_TID.X ;  /* 0x00000000006b7919 */ /* 0x000ee60000002100 */
[----:B------:R-:W-:-:S04]  /*7720*/  SHF.R.S32.HI R109, RZ, 0x1f, R115 ;  /* 0x0000001fff6d7819 */ /* 0x000fc80000011473 */
[----:B------:R-:W-:Y:S01]  /*7730*/  LEA.HI R109, R109, R115, RZ, 0x6 ;  /* 0x000000736d6d7211 */ /* 0x000fe200078f30ff */
[----:B------:R-:W-:Y:S01]  /*7740*/  HMMA.1688.F32.TF32 R4, R96, R52, R88 ;  /* 0x000000346004723c */ /* 0x000fe20000081058 */
[----:B------:R-:W-:Y:S02]  /*7750*/  LDS R88, [R117+0x1c200] ;  /* 0x01c2000075587984 */ /* 0x000fe40000000800 */
[----:B------:R-:W-:Y:S02]  /*7760*/  SHF.R.S32.HI R109, RZ, 0x6, R109 ;  /* 0x00000006ff6d7819 */ /* 0x000fe4000001146d */
[----:B------:R-:W-:Y:S02]  /*7770*/  LDS R90, [R117+0x1e200] ;  /* 0x01e20000755a7984 */ /* 0x000fe40000000800 */
[----:B------:R-:W-:Y:S01]  /*7780*/  IADD3 R109, R109, -0x2, RZ ;  /* 0xfffffffe6d6d7810 */ /* 0x000fe20007ffe0ff */
[C---:B-1----:R-:W-:Y:S01]  /*7790*/  HMMA.1688.F32.TF32 R20, R84.reuse, R56, R20 ;  /* 0x000000385414723c */ /* 0x042fe20000081014 */
[----:B------:R-:W1:Y:S04]  /*77a0*/  LDS R115, [R116+0x1e000] ;  /* 0x01e0000074737984 */ /* 0x000e680000000800 */
[----:B------:R-:W-:Y:S03]  /*77b0*/  LDS R89, [R116+0x1c200] ;  /* 0x01c2000074597984 */ /* 0x000fe60000000800 */
[----:B------:R-:W-:Y:S01]  /*77c0*/  HMMA.1688.F32.TF32 R48, R84, R52, R48 ;  /* 0x000000345430723c */ /* 0x000fe20000081030 */
[----:B------:R-:W4:Y:S01]  /*77d0*/  LDS R91, [R116+0x1e200] ;  /* 0x01e20000745b7984 */ /* 0x000f220000000800 */
[----:B------:R-:W-:-:S06]  /*77e0*/  ISETP.GE.AND P6, PT, R125, R109, PT ;  /* 0x0000006d7d00720c */ /* 0x000fcc0003fc6270 */
[C---:B------:R-:W-:Y:S08]  /*77f0*/  HMMA.1688.F32.TF32 R24, R84.reuse, R16, R24 ;  /* 0x000000105418723c */ /* 0x040ff00000081018 */
[----:B------:R-:W-:Y:S01]  /*7800*/  HMMA.1688.F32.TF32 R28, R84, R12, R28 ;  /* 0x0000000c541c723c */ /* 0x000fe2000008101c */
[----:B------:R-:W-:Y:S04]  /*7810*/  LDS R84, [R117+0x1c600] ;  /* 0x01c6000075547984 */ /* 0x000fe80000000800 */
[----:B------:R-:W-:Y:S03]  /*7820*/  LDS R86, [R117+0x1e600] ;  /* 0x01e6000075567984 */ /* 0x000fe60000000800 */
[C---:B--2---:R-:W-:Y:S01]  /*7830*/  HMMA.1688.F32.TF32 R32, R60.reuse, R56, R32 ;  /* 0x000000383c20723c */ /* 0x044fe20000081020 */
[----:B------:R-:W-:Y:S04]  /*7840*/  LDS R85, [R116+0x1c600] ;  /* 0x01c6000074557984 */ /* 0x000fe80000000800 */
[----:B------:R-:W-:Y:S03]  /*7850*/  LDS R87, [R116+0x1e600] ;  /* 0x01e6000074577984 */ /* 0x000fe60000000800 */
[C---:B------:R-:W-:Y:S08]  /*7860*/  HMMA.1688.F32.TF32 R36, R60.reuse, R52, R36 ;  /* 0x000000343c24723c */ /* 0x040ff00000081024 */
[C---:B------:R-:W-:Y:S08]  /*7870*/  HMMA.1688.F32.TF32 R40, R60.reuse, R16, R40 ;  /* 0x000000103c28723c */ /* 0x040ff00000081028 */
[-C--:B------:R-:W-:Y:S01]  /*7880*/  HMMA.1688.F32.TF32 R44, R60, R12.reuse, R44 ;  /* 0x0000000c3c2c723c */ /* 0x080fe2000008102c */
[----:B------:R-:W-:Y:S04]  /*7890*/  LDS R60, [R117+0x1c400] ;  /* 0x01c40000753c7984 */ /* 0x000fe80000000800 */
[----:B------:R-:W-:Y:S04]  /*78a0*/  LDS R62, [R117+0x1e400] ;  /* 0x01e40000753e7984 */ /* 0x000fe80000000800 */
[----:B------:R-:W-:Y:S01]  /*78b0*/  LDS R61, [R116+0x1c400] ;  /* 0x01c40000743d7984 */ /* 0x000fe20000000800 */
[----:B------:R-:W-:Y:S03]  /*78c0*/  HMMA.1688.F32.TF32 R80, R96, R12, R80 ;  /* 0x0000000c6050723c */ /* 0x000fe60000081050 */
[----:B------:R-:W2:Y:S04]  /*78d0*/  LDS R63, [R116+0x1e400] ;  /* 0x01e40000743f7984 */ /* 0x000ea80000000800 */
[----:B------:R-:W-:-:S02]  /*78e0*/  SEL R12, RZ, 0x4, !P5 ;  /* 0x00000004ff0c7807 */ /* 0x000fc40006800000 */
[----:B------:R-:W-:Y:S02]  /*78f0*/  ISETP.GT.AND P5, PT, R120, 0x1, PT ;  /* 0x000000017800780c */ /* 0x000fe40003fa4270 */
[----:B------:R-:W-:Y:S02]  /*7900*/  SEL R12, R12, RZ, !P6 ;  /* 0x000000ff0c0c7207 */ /* 0x000fe40007000000 */
[----:B------:R-:W-:Y:S02]  /*7910*/  SEL R120, R120, RZ, !P5 ;  /* 0x000000ff78787207 */ /* 0x000fe40006800000 */
[----:B---3--:R-:W-:Y:S02]  /*7920*/  LOP3.LUT R111, R107, 0x1ff, RZ, 0xc0, !PT ;  /* 0x000001ff6b6f7812 */ /* 0x008fe400078ec0ff */
[----:B------:R-:W-:-:S03]  /*7930*/  ISETP.NE.U32.AND P5, PT, R12, RZ, PT ;  /* 0x000000ff0c00720c */ /* 0x000fc60003fa5070 */
[----:B------:R-:W-:Y:S01]  /*7940*/  IMAD.SHL.U32 R109, R111, 0x4, RZ ;  /* 0x000000046f6d7824 */ /* 0x000fe200078e00ff */
[----:B------:R-:W-:Y:S01]  /*7950*/  HMMA.1688.F32.TF32 R92, R96, R16, R92 ;  /* 0x00000010605c723c */ /* 0x000fe2000008105c */
[----:B------:R-:W-:Y:S02]  /*7960*/  IMAD.MOV.U32 R106, RZ, RZ, c[0x0][0x188] ;  /* 0x00006200ff6a7624 */ /* 0x000fe400078e00ff */
[----:B------:R-:W-:-:S04]  /*7970*/  IMAD R12, R120, 0x20000, R109 ;  /* 0x00020000780c7824 */ /* 0x000fc800078e026d */
[----:B------:R-:W-:Y:S02]  /*7980*/  IMAD.MOV.U32 R16, RZ, RZ, R2 ;  /* 0x000000ffff107224 */ /* 0x000fe400078e0002 */
[----:B------:R-:W-:Y:S01]  /*7990*/  IMAD.MOV.U32 R17, RZ, RZ, R0 ;  /* 0x000000ffff117224 */ /* 0x000fe200078e0000 */
[----:B------:R-:W-:Y:S01]  /*79a0*/  BAR.SYNC.DEFER_BLOCKING 0x0 ;  /* 0x0000000000007b1d */ /* 0x000fe20000010000 */
[----:B------:R-:W-:Y:S02]  /*79b0*/  IMAD.MOV.U32 R57, RZ, RZ, c[0x0][0x188] ;  /* 0x00006200ff397624 */ /* 0x000fe400078e00ff */
[----:B------:R-:W-:Y:S02]  /*79c0*/  IMAD.SHL.U32 R106, R106, 0x4, RZ ;  /* 0x000000046a6a7824 */ /* 0x000fe400078e00ff */
[----:B------:R-:W-:Y:S02]  /*79d0*/  IMAD.MOV.U32 R110, RZ, RZ, c[0x0][0x188] ;  /* 0x00006200ff6e7624 */ /* 0x000fe400078e00ff */
[----:B------:R-:W-:Y:S01]  /*79e0*/  IMAD.SHL.U32 R57, R57, 0x4, RZ ;  /* 0x0000000439397824 */ /* 0x000fe200078e00ff */
[----:B------:R-:W-:Y:S01]  /*79f0*/  SHF.R.S32.HI R106, RZ, 0x1f, R106 ;  /* 0x0000001fff6a7819 */ /* 0x000fe2000001146a */
[----:B------:R-:W-:-:S05]  /*7a00*/  IMAD.SHL.U32 R110, R110, 0x4, RZ ;  /* 0x000000046e6e7824 */ /* 0x000fca00078e00ff */
[----:B------:R-:W-:Y:S01]  /*7a10*/  SHF.L.U64.HI R52, R110, 0x2, R106 ;  /* 0x000000026e347819 */ /* 0x000fe2000001026a */
[----:B------:R-:W-:Y:S01]  /*7a20*/  @!PT LDS RZ, [RZ] ;  /* 0x00000000fffff984 */ /* 0x000fe20000000800 */
[----:B------:R-:W-:Y:S01]  /*7a30*/  @!PT LDS RZ, [RZ] ;  /* 0x00000000fffff984 */ /* 0x000fe20000000800 */
[----:B------:R-:W-:Y:S01]  /*7a40*/  @!PT LDS RZ, [RZ] ;  /* 0x00000000fffff984 */ /* 0x000fe20000000800 */
[----:B------:R3:W-:Y:S01]  /*7a50*/  LDGSTS.E [R12], [R16.64], P5 ;  /* 0x00000000100c7fae */ /* 0x0007e2000a921844 */
[----:B------:R-:W-:-:S04]  /*7a60*/  ISETP.GT.AND P5, PT, R3, 0x4, PT ;  /* 0x000000040300780c */ /* 0x000fc80003fa4270 */
[----:B------:R-:W-:-:S04]  /*7a70*/  SEL R13, RZ, 0x4, !P5 ;  /* 0x00000004ff0d7807 */ /* 0x000fc80006800000 */
[----:B------:R-:W-:Y:S02]  /*7a80*/  SEL R13, R13, RZ, !P6 ;  /* 0x000000ff0d0d7207 */ /* 0x000fe40007000000 */
[----:B---3--:R-:W-:-:S05]  /*7a90*/  LEA R16, P5, R57, R2, 0x2 ;  /* 0x0000000239107211 */ /* 0x008fca00078a10ff */
[----:B------:R-:W-:Y:S01]  /*7aa0*/  IMAD.X R17, R0, 0x1, R52, P5 ;  /* 0x0000000100117824 */ /* 0x000fe200028e0634 */
[----:B------:R-:W-:Y:S01]  /*7ab0*/  ISETP.NE.U32.AND P5, PT, R13, RZ, PT ;  /* 0x000000ff0d00720c */ /* 0x000fe20003fa5070 */
[----:B------:R-:W-:Y:S02]  /*7ac0*/  IMAD.MOV.U32 R106, RZ, RZ, c[0x0][0x188] ;  /* 0x00006200ff6a7624 */ /* 0x000fe400078e00ff */
[----:B------:R-:W-:Y:S02]  /*7ad0*/  IMAD.MOV.U32 R110, RZ, RZ, c[0x0][0x188] ;  /* 0x00006200ff6e7624 */ /* 0x000fe400078e00ff */
[----:B------:R-:W-:Y:S02]  /*7ae0*/  IMAD.SHL.U32 R106, R106, 0x8, RZ ;  /* 0x000000086a6a7824 */ /* 0x000fe400078e00ff */
[----:B------:R-:W-:-:S03]  /*7af0*/  IMAD.SHL.U32 R110, R110, 0x8, RZ ;  /* 0x000000086e6e7824 */ /* 0x000fc600078e00ff */
[----:B------:R-:W-:-:S03]  /*7b00*/  SHF.R.S32.HI R106, RZ, 0x1f, R106 ;  /* 0x0000001fff6a7819 */ /* 0x000fc6000001146a */
[----:B------:R3:W-:Y:S01]  /*7b10*/  LDGSTS.E [R12+0x2000], [R16.64], P5 ;  /* 0x02000000100c7fae */ /* 0x0007e2000a921844 */
[----:B------:R-:W-:Y:S02]  /*7b20*/  ISETP.GT.AND P5, PT, R3, 0x8, PT ;  /* 0x000000080300780c */ /* 0x000fe40003fa4270 */
[----:B------:R-:W-:Y:S02]  /*7b30*/  SHF.L.U64.HI R52, R110, 0x2, R106 ;  /* 0x000000026e347819 */ /* 0x000fe4000001026a */
[----:B------:R-:W-:-:S04]  /*7b40*/  SEL R13, RZ, 0x4, !P5 ;  /* 0x00000004ff0d7807 */ /* 0x000fc80006800000 */
[----:B------:R-:W-:Y:S02]  /*7b50*/  SEL R13, R13, RZ, !P6 ;  /* 0x000000ff0d0d7207 */ /* 0x000fe40007000000 */
[----:B---3--:R-:W-:-:S05]  /*7b60*/  LEA R16, P5, R110, R2, 0x2 ;  /* 0x000000026e107211 */ /* 0x008fca00078a10ff */
[----:B------:R-:W-:Y:S01]  /*7b70*/  IMAD.X R17, R0, 0x1, R52, P5 ;  /* 0x0000000100117824 */ /* 0x000fe200028e0634 */
[----:B------:R-:W-:Y:S01]  /*7b80*/  ISETP.NE.U32.AND P5, PT, R13, RZ, PT ;  /* 0x000000ff0d00720c */ /* 0x000fe20003fa5070 */
[----:B------:R-:W-:-:S04]  /*7b90*/  IMAD.MOV.U32 R110, RZ, RZ, c[0x0][0x188] ;  /* 0x00006200ff6e7624 */ /* 0x000fc800078e00ff */
[----:B------:R-:W-:-:S05]  /*7ba0*/  IMAD R110, R110, 0xc, RZ ;  /* 0x0000000c6e6e7824 */ /* 0x000fca00078e02ff */
        /* <DEDUP_REMOVED lines=10> */
[----:B------:R-:W-:-:S05]  /*7c50*/  IMAD.SHL.U32 R110, R110, 0x10, RZ ;  /* 0x000000106e6e7824 */ /* 0x000fca00078e00ff */
        /* <DEDUP_REMOVED lines=127> */
[----:B---3--:R-:W-:Y:S02]  /*8450*/  LEA R16, P5, R110, R2, 0x2 ;  /* 0x000000026e107211 */ /* 0x008fe400078a10ff */
[----:B------:R-:W3:Y:S03]  /*8460*/  S2R R110, SR_TID.X ;  /* 0x00000000006e7919 */ /* 0x000ee60000002100 */
[----:B------:R-:W-:Y:S01]  /*8470*/  IMAD.X R17, R0, 0x1, R52, P5 ;  /* 0x0000000100117824 */ /* 0x000fe200028e0634 */
[----:B------:R-:W-:Y:S01]  /*8480*/  ISETP.NE.U32.AND P5, PT, R13, RZ, PT ;  /* 0x000000ff0d00720c */ /* 0x000fe20003fa5070 */
[----:B------:R-:W-:Y:S02]  /*8490*/  IMAD.MOV.U32 R56, RZ, RZ, c[0x0][0x188] ;  /* 0x00006200ff387624 */ /* 0x000fe400078e00ff */
[----:B------:R-:W-:-:S03]  /*84a0*/  IMAD.MOV.U32 R53, RZ, RZ, c[0x0][0x188] ;  /* 0x00006200ff357624 */ /* 0x000fc600078e00ff */
[----:B------:R-:W-:-:S07]  /*84b0*/  SHF.R.S32.HI R56, RZ, 0x1f, R56 ;  /* 0x0000001fff387819 */ /* 0x000fce0000011438 */
[----:B------:R1:W-:Y:S01]  /*84c0*/  LDGSTS.E [R12+0x1e000], [R16.64], P5 ;  /* 0x1e000000100c7fae */ /* 0x0003e2000a921844 */
[----:B------:R-:W-:Y:S02]  /*84d0*/  ISETP.GT.AND P5, PT, R3, 0x1, PT ;  /* 0x000000010300780c */ /* 0x000fe40003fa4270 */
[----:B------:R-:W-:Y:S02]  /*84e0*/  SHF.L.U64.HI R53, R53, 0x2, R56 ;  /* 0x0000000235357819 */ /* 0x000fe40000010238 */
[----:B---3--:R-:W-:Y:S02]  /*84f0*/  LOP3.LUT R110, R110, 0x1ff, RZ, 0xc0, !PT ;  /* 0x000001ff6e6e7812 */ /* 0x008fe400078ec0ff */
[----:B-1----:R-:W-:Y:S02]  /*8500*/  SEL R12, RZ, 0x4, !P5 ;  /* 0x00000004ff0c7807 */ /* 0x002fe40006800000 */
[----:B------:R-:W-:Y:S02]  /*8510*/  IADD3 R16, P5, R57, R2, RZ ;  /* 0x0000000239107210 */ /* 0x000fe40007fbe0ff */
[----:B------:R-:W-:Y:S01]  /*8520*/  SEL R12, R12, RZ, !P6 ;  /* 0x000000ff0c0c7207 */ /* 0x000fe20007000000 */
[----:B------:R-:W-:-:S02]  /*8530*/  IMAD.SHL.U32 R110, R110, 0x4, RZ ;  /* 0x000000046e6e7824 */ /* 0x000fc400078e00ff */
[----:B------:R-:W-:Y:S01]  /*8540*/  IMAD.X R17, R0, 0x1, R53, P5 ;  /* 0x0000000100117824 */ /* 0x000fe200028e0635 */
[----:B------:R-:W-:Y:S02]  /*8550*/  ISETP.NE.U32.AND P5, PT, R12, RZ, PT ;  /* 0x000000ff0c00720c */ /* 0x000fe40003fa5070 */
[----:B------:R-:W-:Y:S01]  /*8560*/  LOP3.LUT R52, R110, 0x20, RZ, 0x3c, !PT ;  /* 0x000000206e347812 */ /* 0x000fe200078e3cff */
[----:B------:R-:W-:-:S04]  /*8570*/  IMAD.MOV.U32 R106, RZ, RZ, c[0x0][0x188] ;  /* 0x00006200ff6a7624 */ /* 0x000fc800078e00ff */
[----:B------:R-:W-:Y:S02]  /*8580*/  IMAD R12, R120, 0x20000, R52 ;  /* 0x00020000780c7824 */ /* 0x000fe400078e0234 */
[----:B------:R-:W-:Y:S02]  /*8590*/  IMAD R106, R106, 0x5, RZ ;  /* 0x000000056a6a7824 */ /* 0x000fe400078e02ff */
[----:B------:R-:W-:Y:S02]  /*85a0*/  IMAD.MOV.U32 R110, RZ, RZ, c[0x0][0x188] ;  /* 0x00006200ff6e7624 */ /* 0x000fe400078e00ff */
[----:B------:R1:W-:Y:S01]  /*85b0*/  LDGSTS.E [R12+0x800], [R16.64], P5 ;  /* 0x00800000100c7fae */ /* 0x0003e2000a921844 */
[----:B------:R-:W-:Y:S01]  /*85c0*/  ISETP.GT.AND P5, PT, R3, 0x5, PT ;  /* 0x000000050300780c */ /* 0x000fe20003fa4270 */
[----:B------:R-:W-:Y:S01]  /*85d0*/  IMAD R110, R110, 0x5, RZ ;  /* 0x000000056e6e7824 */ /* 0x000fe200078e02ff */
[----:B------:R-:W-:Y:S02]  /*85e0*/  SHF.R.S32.HI R106, RZ, 0x1f, R106 ;  /* 0x0000001fff6a7819 */ /* 0x000fe4000001146a */
[----:B------:R-:W-:-:S02]  /*85f0*/  SEL R13, RZ, 0x4, !P5 ;  /* 0x00000004ff0d7807 */ /* 0x000fc40006800000 */
[C---:B------:R-:W-:Y:S02]  /*8600*/  SHF.L.U64.HI R52, R110.reuse, 0x2, R106 ;  /* 0x000000026e347819 */ /* 0x040fe4000001026a */
[----:B------:R-:W-:Y:S02]  /*8610*/  SEL R13, R13, RZ, !P6 ;  /* 0x000000ff0d0d7207 */ /* 0x000fe40007000000 */
[----:B-1----:R-:W-:-:S05]  /*8620*/  LEA R16, P5, R110, R2, 0x2 ;  /* 0x000000026e107211 */ /* 0x002fca00078a10ff */
[----:B------:R-:W-:Y:S01]  /*8630*/  IMAD.X R17, R0, 0x1, R52, P5 ;  /* 0x0000000100117824 */ /* 0x000fe200028e0634 */
[----:B------:R-:W-:Y:S01]  /*8640*/  ISETP.NE.U32.AND P5, PT, R13, RZ, PT ;  /* 0x000000ff0d00720c */ /* 0x000fe20003fa5070 */
[----:B------:R-:W-:Y:S02]  /*8650*/  IMAD.MOV.U32 R106, RZ, RZ, c[0x0][0x188] ;  /* 0x00006200ff6a7624 */ /* 0x000fe400078e00ff */
[----:B------:R-:W-:Y:S02]  /*8660*/  IMAD.MOV.U32 R110, RZ, RZ, c[0x0][0x188] ;  /* 0x00006200ff6e7624 */ /* 0x000fe400078e00ff */
[----:B------:R-:W-:Y:S02]  /*8670*/  IMAD R106, R106, 0x9, RZ ;  /* 0x000000096a6a7824 */ /* 0x000fe400078e02ff */
[----:B------:R-:W-:-:S03]  /*8680*/  IMAD R110, R110, 0x9, RZ ;  /* 0x000000096e6e7824 */ /* 0x000fc600078e02ff */
[----:B------:R-:W-:-:S03]  /*8690*/  SHF.R.S32.HI R106, RZ, 0x1f, R106 ;  /* 0x0000001fff6a7819 */ /* 0x000fc6000001146a */
[----:B------:R1:W-:Y:S01]  /*86a0*/  LDGSTS.E [R12+0x2800], [R16.64], P5 ;  /* 0x02800000100c7fae */ /* 0x0003e2000a921844 */
[----:B------:R-:W-:Y:S02]  /*86b0*/  ISETP.GT.AND P5, PT, R3, 0x9, PT ;  /* 0x000000090300780c */ /* 0x000fe40003fa4270 */
[----:B------:R-:W-:Y:S02]  /*86c0*/  SHF.L.U64.HI R52, R110, 0x2, R106 ;  /* 0x000000026e347819 */ /* 0x000fe4000001026a */
[----:B------:R-:W-:-:S04]  /*86d0*/  SEL R13, RZ, 0x4, !P5 ;  /* 0x00000004ff0d7807 */ /* 0x000fc80006800000 */
[----:B------:R-:W-:Y:S02]  /*86e0*/  SEL R13, R13, RZ, !P6 ;  /* 0x000000ff0d0d7207 */ /* 0x000fe40007000000 */
[----:B-1----:R-:W-:-:S05]  /*86f0*/  LEA R16, P5, R110, R2, 0x2 ;  /* 0x000000026e107211 */ /* 0x002fca00078a10ff */
        /* <DEDUP_REMOVED lines=152> */
[----:B------:R-:W-:Y:S02]  /*9080*/  LOP3.LUT R107, R107, 0x1ff, RZ, 0xc0, !PT ;  /* 0x000001ff6b6b7812 */ /* 0x000fe400078ec0ff */
[C---:B------:R-:W-:Y:S02]  /*9090*/  SHF.L.U64.HI R53, R110.reuse, 0x2, R106 ;  /* 0x000000026e357819 */ /* 0x040fe4000001026a */
[----:B-1----:R-:W-:Y:S02]  /*90a0*/  SEL R12, RZ, 0x4, !P5 ;  /* 0x00000004ff0c7807 */ /* 0x002fe40006800000 */
[----:B------:R-:W-:Y:S02]  /*90b0*/  LEA R16, P5, R110, R2, 0x2 ;  /* 0x000000026e107211 */ /* 0x000fe400078a10ff */
        /* <DEDUP_REMOVED lines=182> */
[C---:B------:R-:W-:Y:S01]  /*9c20*/  SHF.L.U64.HI R52, R110.reuse, 0x2, R107 ;  /* 0x000000026e347819 */ /* 0x040fe2000001026b */
[----:B------:R-:W-:Y:S01]  /*9c30*/  IMAD.SHL.U32 R111, R111, 0x4, RZ ;  /* 0x000000046f6f7824 */ /* 0x000fe200078e00ff */
[----:B-1----:R-:W-:Y:S02]  /*9c40*/  SEL R12, RZ, 0x4, !P5 ;  /* 0x00000004ff0c7807 */ /* 0x002fe40006800000 */
[----:B------:R-:W-:Y:S02]  /*9c50*/  LEA R16, P5, R110, R2, 0x2 ;  /* 0x000000026e107211 */ /* 0x000fe400078a10ff */
[----:B------:R-:W-:-:S03]  /*9c60*/  SEL R12, R12, RZ, !P6 ;  /* 0x000000ff0c0c7207 */ /* 0x000fc60007000000 */
        /* <DEDUP_REMOVED lines=12> */
[----:B------:R-:W-:Y:S02]  /*9d30*/  SHF.L.U64.HI R52, R111, 0x2, R110 ;  /* 0x000000026f347819 */ /* 0x000fe4000001026e */
        /* <DEDUP_REMOVED lines=115> */
[----:B------:R-:W-:Y:S01]  /*a470*/  IMAD R111, R111, 0x33, RZ ;  /* 0x000000336f6f7824 */ /* 0x000fe200078e02ff */
[----:B------:R-:W-:Y:S04]  /*a480*/  HMMA.1688.F32.TF32 R96, R112, R54, R4 ;  /* 0x000000367060723c */ /* 0x000fe80000081004 */
[----:B------:R-:W-:-:S03]  /*a490*/  SHF.R.S32.HI R52, RZ, 0x1f, R111 ;  /* 0x0000001fff347819 */ /* 0x000fc6000001146f */
[----:B------:R3:W-:Y:S01]  /*a4a0*/  LDGSTS.E [R12+0x17800], [R16.64], P5 ;  /* 0x17800000100c7fae */ /* 0x0007e2000a921844 */
[----:B------:R-:W-:Y:S02]  /*a4b0*/  ISETP.GT.AND P5, PT, R3, 0x33, PT ;  /* 0x000000330300780c */ /* 0x000fe40003fa4270 */
[C---:B------:R-:W-:Y:S02]  /*a4c0*/  SHF.L.U64.HI R52, R111.reuse, 0x2, R52 ;  /* 0x000000026f347819 */ /* 0x040fe40000010234 */
[----:B------:R-:W-:Y:S02]  /*a4d0*/  SEL R6, RZ, 0x4, !P5 ;  /* 0x00000004ff067807 */ /* 0x000fe40006800000 */
[----:B------:R-:W-:Y:S02]  /*a4e0*/  LEA R4, P5, R111, R2, 0x2 ;  /* 0x000000026f047211 */ /* 0x000fe400078a10ff */
[----:B------:R-:W-:-:S03]  /*a4f0*/  SEL R6, R6, RZ, !P6 ;  /* 0x000000ff06067207 */ /* 0x000fc60007000000 */
[----:B------:R-:W-:Y:S01]  /*a500*/  IMAD.X R5, R0, 0x1, R52, P5 ;  /* 0x0000000100057824 */ /* 0x000fe200028e0634 */
[----:B------:R-:W-:Y:S01]  /*a510*/  ISETP.NE.U32.AND P5, PT, R6, RZ, PT ;  /* 0x000000ff0600720c */ /* 0x000fe20003fa5070 */
[----:B------:R-:W-:-:S04]  /*a520*/  IMAD.MOV.U32 R111, RZ, RZ, c[0x0][0x188] ;  /* 0x00006200ff6f7624 */ /* 0x000fc800078e00ff */
[----:B------:R-:W-:Y:S01]  /*a530*/  IMAD R111, R111, 0x37, RZ ;  /* 0x000000376f6f7824 */ /* 0x000fe200078e02ff */
[----:B----4-:R-:W-:Y:S01]  /*a540*/  HMMA.1688.F32.TF32 R100, R88, R14, R64 ;  /* 0x0000000e5864723c */ /* 0x010fe20000081040 */
[----:B------:R-:W3:Y:S03]  /*a550*/  LDL.LU R67, [R1+0x24] ;  /* 0x0000240001437983 */ /* 0x000ee60000300800 */
[----:B------:R-:W-:Y:S01]  /*a560*/  SHF.R.S32.HI R52, RZ, 0x1f, R111 ;  /* 0x0000001fff347819 */ /* 0x000fe2000001146f */
[----:B------:R-:W3:Y:S04]  /*a570*/  LDL.LU R66, [R1+0x2c] ;  /* 0x00002c0001427983 */ /* 0x000ee80000300800 */
[----:B------:R4:W-:Y:S01]  /*a580*/  LDGSTS.E [R12+0x19800], [R4.64], P5 ;  /* 0x19800000040c7fae */ /* 0x0009e2000a921844 */
[----:B------:R-:W-:-:S03]  /*a590*/  ISETP.GT.AND P5, PT, R3, 0x37, PT ;  /* 0x000000370300780c */ /* 0x000fc60003fa4270 */
[----:B------:R-:W3:Y:S01]  /*a5a0*/  LDL.LU R65, [R1+0x20] ;  /* 0x0000200001417983 */ /* 0x000ee20000300800 */
[----:B------:R-:W-:Y:S02]  /*a5b0*/  SEL R6, RZ, 0x4, !P5 ;  /* 0x00000004ff067807 */ /* 0x000fe40006800000 */
[C---:B------:R-:W-:Y:S01]  /*a5c0*/  SHF.L.U64.HI R52, R111.reuse, 0x2, R52 ;  /* 0x000000026f347819 */ /* 0x040fe20000010234 */
[----:B------:R-:W3:Y:S01]  /*a5d0*/  LDL.LU R64, [R1+0x34] ;  /* 0x0000340001407983 */ /* 0x000ee20000300800 */
[----:B----4-:R-:W-:-:S03]  /*a5e0*/  LEA R4, P5, R111, R2, 0x2 ;  /* 0x000000026f047211 */ /* 0x010fc600078a10ff */
[----:B------:R-:W4:Y:S04]  /*a5f0*/  LDL.LU R57, [R1+0x28] ;  /* 0x0000280001397983 */ /* 0x000f280000300800 */
[----:B------:R-:W3:Y:S01]  /*a600*/  LDL.LU R56, [R1+0x3c] ;  /* 0x00003c0001387983 */ /* 0x000ee20000300800 */
[----:B------:R-:W-:-:S03]  /*a610*/  IMAD.X R5, R0, 0x1, R52, P5 ;  /* 0x0000000100057824 */ /* 0x000fc600028e0634 */
[----:B------:R-:W4:Y:S04]  /*a620*/  LDL.LU R53, [R1+0x30] ;  /* 0x0000300001357983 */ /* 0x000f280000300800 */
[----:B------:R-:W4:Y:S01]  /*a630*/  LDL.LU R52, [R1+0x38] ;  /* 0x0000380001347983 */ /* 0x000f220000300800 */
[C---:B--2---:R-:W-:Y:S08]  /*a640*/  HMMA.1688.F32.TF32 R20, R60.reuse, R58, R20 ;  /* 0x0000003a3c14723c */ /* 0x044ff00000081014 */
[C---:B------:R-:W-:Y:S08]  /*a650*/  HMMA.1688.F32.TF32 R48, R60.reuse, R54, R48 ;  /* 0x000000363c30723c */ /* 0x040ff00000081030 */
[C---:B------:R-:W-:Y:S08]  /*a660*/  HMMA.1688.F32.TF32 R24, R60.reuse, R18, R24 ;  /* 0x000000123c18723c */ /* 0x040ff00000081018 */
[----:B------:R-:W-:Y:S01]  /*a670*/  HMMA.1688.F32.TF32 R28, R60, R14, R28 ;  /* 0x0000000e3c1c723c */ /* 0x000fe2000008101c */
[----:B------:R-:W2:Y:S04]  /*a680*/  LDL.LU R61, [R1+0x1c] ;  /* 0x00001c00013d7983 */ /* 0x000ea80000300800 */
[----:B------:R-:W2:Y:S03]  /*a690*/  LDL.LU R60, [R1+0x18] ;  /* 0x00001800013c7983 */ /* 0x000ea60000300800 */
[C---:B------:R-:W-:Y:S08]  /*a6a0*/  HMMA.1688.F32.TF32 R8, R112.reuse, R58, R8 ;  /* 0x0000003a7008723c */ /* 0x040ff00000081008 */
[C---:B------:R-:W-:Y:S08]  /*a6b0*/  HMMA.1688.F32.TF32 R104, R112.reuse, R18, R92 ;  /* 0x000000127068723c */ /* 0x040ff0000008105c */
[----:B------:R-:W-:Y:S08]  /*a6c0*/  HMMA.1688.F32.TF32 R112, R112, R14, R80 ;  /* 0x0000000e7070723c */ /* 0x000ff00000081050 */
[-C--:B------:R-:W-:Y:S08]  /*a6d0*/  HMMA.1688.F32.TF32 R76, R88, R58.reuse, R76 ;  /* 0x0000003a584c723c */ /* 0x080ff0000008104c */
[----:B------:R-:W-:Y:S01]  /*a6e0*/  HMMA.1688.F32.TF32 R80, R84, R58, R32 ;  /* 0x0000003a5450723c */ /* 0x000fe20000081020 */
[----:B------:R-:W2:Y:S04]  /*a6f0*/  LDL.LU R58, [R1+0x14] ;  /* 0x00001400013a7983 */ /* 0x000ea80000300800 */
[----:B------:R-:W2:Y:S04]  /*a700*/  LDL.LU R34, [R1+0x10] ;  /* 0x0000100001227983 */ /* 0x000ea80000300800 */
[----:B------:R-:W2:Y:S04]  /*a710*/  LDL.LU R62, [R1+0xc] ;  /* 0x00000c00013e7983 */ /* 0x000ea80000300800 */
[----:B------:R-:W2:Y:S04]  /*a720*/  LDL.LU R35, [R1+0x8] ;  /* 0x0000080001237983 */ /* 0x000ea80000300800 */
[----:B------:R-:W2:Y:S04]  /*a730*/  LDL.LU R63, [R1+0x4] ;  /* 0x00000400013f7983 */ /* 0x000ea80000300800 */
[----:B------:R-:W2:Y:S01]  /*a740*/  LDL.LU R59, [R1] ;  /* 0x00000000013b7983 */ /* 0x000ea20000300800 */
[----:B------:R-:W-:-:S04]  /*a750*/  SEL R6, R6, RZ, !P6 ;  /* 0x000000ff06067207 */ /* 0x000fc80007000000 */
        /* <DEDUP_REMOVED lines=9> */
[----:B-1----:R-:W-:Y:S02]  /*a7f0*/  LEA R4, P5, R111, R2, 0x2 ;  /* 0x000000026f047211 */ /* 0x002fe400078a10ff */
[----:B------:R-:W1:Y:S01]  /*a800*/  S2R R111, SR_TID.X ;  /* 0x00000000006f7919 */ /* 0x000e620000002100 */
[----:B------:R-:W-:Y:S02]  /*a810*/  IMAD.MOV.U32 R13, RZ, RZ, c[0x0][0x188] ;  /* 0x00006200ff0d7624 */ /* 0x000fe400078e00ff */
[----:B------:R-:W-:Y:S01]  /*a820*/  IMAD.X R5, R0, 0x1, R7, P5 ;  /* 0x0000000100057824 */ /* 0x000fe200028e0607 */
[----:B------:R-:W-:Y:S01]  /*a830*/  ISETP.NE.U32.AND P5, PT, R6, RZ, PT ;  /* 0x000000ff0600720c */ /* 0x000fe20003fa5070 */
[----:B------:R-:W-:-:S05]  /*a840*/  IMAD R13, R13, 0x3f, RZ ;  /* 0x0000003f0d0d7824 */ /* 0x000fca00078e02ff */
[----:B------:R-:W-:-:S04]  /*a850*/  SHF.R.S32.HI R7, RZ, 0x1f, R13 ;  /* 0x0000001fff077819 */ /* 0x000fc8000001140d */
[----:B------:R-:W-:-:S03]  /*a860*/  SHF.L.U64.HI R7, R13, 0x2, R7 ;  /* 0x000000020d077819 */ /* 0x000fc60000010207 */
[----:B------:R1:W-:Y:S02]  /*a870*/  LDGSTS.E [R12+0x1d800], [R4.64], P5 ;  /* 0x1d800000040c7fae */ /* 0x0003e4000a921844 */
[----:B-1----:R-:W-:-:S05]  /*a880*/  LEA R4, P5, R13, R2, 0x2 ;  /* 0x000000020d047211 */ /* 0x002fca00078a10ff */
[----:B------:R-:W-:Y:S01]  /*a890*/  IMAD.X R5, R0, 0x1, R7, P5 ;  /* 0x0000000100057824 */ /* 0x000fe200028e0607 */
[----:B------:R-:W-:Y:S02]  /*a8a0*/  ISETP.GT.AND P5, PT, R3, 0x3f, PT ;  /* 0x0000003f0300780c */ /* 0x000fe40003fa4270 */
[----:B------:R-:W-:Y:S02]  /*a8b0*/  LOP3.LUT R13, R111, 0x3f, RZ, 0xc0, !PT ;  /* 0x0000003f6f0d7812 */ /* 0x000fe400078ec0ff */
[----:B------:R-:W-:Y:S02]  /*a8c0*/  SEL R7, RZ, 0x4, !P5 ;  /* 0x00000004ff077807 */ /* 0x000fe40006800000 */
[----:B------:R-:W-:Y:S02]  /*a8d0*/  ISETP.GE.AND P5, PT, R13, R3, PT ;  /* 0x000000030d00720c */ /* 0x000fe40003fa6270 */
[----:B------:R-:W-:Y:S02]  /*a8e0*/  SEL R7, R7, RZ, !P6 ;  /* 0x000000ff07077207 */ /* 0x000fe40007000000 */
[----:B------:R-:W-:-:S02]  /*a8f0*/  SEL R6, RZ, 0x4, P5 ;  /* 0x00000004ff067807 */ /* 0x000fc40002800000 */
[----:B------:R-:W-:Y:S02]  /*a900*/  ISETP.NE.U32.AND P5, PT, R7, RZ, PT ;  /* 0x000000ff0700720c */ /* 0x000fe40003fa5070 */
[----:B------:R-:W-:Y:S02]  /*a910*/  LOP3.LUT R111, R111, 0x1c0, RZ, 0xc0, !PT ;  /* 0x000001c06f6f7812 */ /* 0x000fe400078ec0ff */
[----:B------:R-:W-:Y:S02]  /*a920*/  SEL R6, R6, RZ, !P6 ;  /* 0x000000ff06067207 */ /* 0x000fe40007000000 */
[----:B------:R-:W-:Y:S02]  /*a930*/  SHF.R.U32.HI R111, RZ, 0x2, R111 ;  /* 0x00000002ff6f7819 */ /* 0x000fe4000001166f */
[----:B------:R-:W-:-:S05]  /*a940*/  ISETP.NE.U32.AND P6, PT, R6, RZ, PT ;  /* 0x000000ff0600720c */ /* 0x000fca0003fc5070 */
[----:B------:R3:W-:Y:S01]  /*a950*/  LDGSTS.E [R12+0x1f800], [R4.64], P5 ;  /* 0x1f800000040c7fae */ /* 0x0007e2000a921844 */
[----:B------:R-:W-:-:S03]  /*a960*/  LOP3.LUT R13, R109, R111, RZ, 0x3c, !PT ;  /* 0x0000006f6d0d7212 */ /* 0x000fc600078e3cff */
[----:B------:R-:W0:Y:S02]  /*a970*/  LDGDEPBAR ;  /* 0x00000000000079af */ /* 0x000e240000000000 */
[----:B------:R-:W-:Y:S02]  /*a980*/  IMAD R32, R120, 0x4000, R13 ;  /* 0x0000400078207824 */ /* 0x000fe400078e020d */
[----:B------:R-:W-:-:S04]  /*a990*/  IMAD.MOV.U32 R33, RZ, RZ, c[0x0][0x18c] ;  /* 0x00006300ff217624 */ /* 0x000fc800078e00ff */
[----:B------:R-:W-:-:S04]  /*a9a0*/  IMAD.SHL.U32 R33, R33, 0x40, RZ ;  /* 0x0000004021217824 */ /* 0x000fc800078e00ff */
[----:B------:R-:W-:Y:S02]  /*a9b0*/  IMAD.SHL.U32 R33, R33, 0x4, RZ ;  /* 0x0000000421217824 */ /* 0x000fe400078e00ff */
[----:B------:R-:W-:-:S05]  /*a9c0*/  IMAD.MOV.U32 R111, RZ, RZ, 0x3f ;  /* 0x0000003fff6f7424 */ /* 0x000fca00078e00ff */
[----:B------:R-:W-:Y:S02]  /*a9d0*/  IADD3 R111, R111, c[0x0][0x180], RZ ;  /* 0x000060006f6f7a10 */ /* 0x000fe40007ffe0ff */
[----:B------:R-:W-:Y:S02]  /*a9e0*/  IADD3 R125, R125, 0x1, RZ ;  /* 0x000000017d7d7810 */ /* 0x000fe40007ffe0ff */
[----:B---3-5:R-:W-:-:S05]  /*a9f0*/  IADD3 R4, P5, R121, R56, RZ ;  /* 0x0000003879047210 */ /* 0x028fca0007fbe0ff */
[----:B----4-:R-:W-:Y:S01]  /*aa00*/  IMAD.X R5, R52, 0x1, R122, P5 ;  /* 0x0000000134057824 */ /* 0x010fe200028e067a */
[----:B------:R-:W-:-:S04]  /*aa10*/  IADD3 R6, P5, R121, R64, RZ ;  /* 0x0000004079067210 */ /* 0x000fc80007fbe0ff */
[----:B------:R1:W-:Y:S01]  /*aa20*/  LDGSTS.E [R32+0x40000], [R4.64], P6 ;  /* 0x4000000004207fae */ /* 0x0003e2000b121844 */
[----:B------:R-:W-:Y:S01]  /*aa30*/  IMAD.X R7, R53, 0x1, R122, P5 ;  /* 0x0000000135077824 */ /* 0x000fe200028e067a */
[----:B------:R-:W-:-:S04]  /*aa40*/  IADD3 R12, P5, R121, R66, RZ ;  /* 0x00000042790c7210 */ /* 0x000fc80007fbe0ff */
[----:B------:R2:W-:Y:S01]  /*aa50*/  LDGSTS.E [R32+0x40800], [R6.64], P6 ;  /* 0x4080000006207fae */ /* 0x0005e2000b121844 */
[----:B------:R-:W-:Y:S01]  /*aa60*/  IMAD.X R13, R57, 0x1, R122, P5 ;  /* 0x00000001390d7824 */ /* 0x000fe200028e067a */
[----:B-1----:R-:W-:-:S04]  /*aa70*/  IADD3 R4, P5, R121, R67, RZ ;  /* 0x0000004379047210 */ /* 0x002fc80007fbe0ff */
[----:B------:R1:W-:Y:S01]  /*aa80*/  LDGSTS.E [R32+0x41000], [R12.64], P6 ;  /* 0x410000000c207fae */ /* 0x0003e2000b121844 */
[----:B------:R-:W-:Y:S01]  /*aa90*/  IMAD.X R5, R65, 0x1, R122, P5 ;  /* 0x0000000141057824 */ /* 0x000fe200028e067a */
[----:B--2---:R-:W-:-:S04]  /*aaa0*/  IADD3 R6, P5, R121, R61, RZ ;  /* 0x0000003d79067210 */ /* 0x004fc80007fbe0ff */
[----:B------:R2:W-:Y:S01]  /*aab0*/  LDGSTS.E [R32+0x41800], [R4.64], P6 ;  /* 0x4180000004207fae */ /* 0x0005e2000b121844 */
[----:B------:R-:W-:-:S05]  /*aac0*/  IMAD.X R7, R60, 0x1, R122, P5 ;  /* 0x000000013c077824 */ /* 0x000fca00028e067a */
[----:B------:R3:W-:Y:S01]  /*aad0*/  LDGSTS.E [R32+0x42000], [R6.64], P6 ;  /* 0x4200000006207fae */ /* 0x0007e2000b121844 */
[----:B-1----:R-:W-:-:S05]  /*aae0*/  IADD3 R12, P5, R121, R58, RZ ;  /* 0x0000003a790c7210 */ /* 0x002fca0007fbe0ff */
[----:B------:R-:W-:Y:S01]  /*aaf0*/  IMAD.X R13, R34, 0x1, R122, P5 ;  /* 0x00000001220d7824 */ /* 0x000fe200028e067a */
[----:B--2---:R-:W-:-:S04]  /*ab00*/  IADD3 R4, P5, R121, R62, RZ ;  /* 0x0000003e79047210 */ /* 0x004fc80007fbe0ff */
[----:B------:R1:W-:Y:S01]  /*ab10*/  LDGSTS.E [R32+0x42800], [R12.64], P6 ;  /* 0x428000000c207fae */ /* 0x0003e2000b121844 */
[----:B------:R-:W-:Y:S01]  /*ab20*/  IMAD.X R5, R35, 0x1, R122, P5 ;  /* 0x0000000123057824 */ /* 0x000fe200028e067a */
[----:B---3--:R-:W-:-:S04]  /*ab30*/  IADD3 R6, P5, R121, R63, RZ ;  /* 0x0000003f79067210 */ /* 0x008fc80007fbe0ff */
[----:B------:R1:W-:Y:S01]  /*ab40*/  LDGSTS.E [R32+0x43000], [R4.64], P6 ;  /* 0x4300000004207fae */ /* 0x0003e2000b121844 */
[----:B------:R-:W-:Y:S01]  /*ab50*/  IMAD.X R7, R59, 0x1, R122, P5 ;  /* 0x000000013b077824 */ /* 0x000fe200028e067a */
[----:B------:R-:W-:-:S04]  /*ab60*/  IADD3 R63, P5, R63, R33, RZ ;  /* 0x000000213f3f7210 */ /* 0x000fc80007fbe0ff */
[----:B------:R1:W-:Y:S01]  /*ab70*/  LDGSTS.E [R32+0x43800], [R6.64], P6 ;  /* 0x4380000006207fae */ /* 0x0003e2000b121844 */
[-C--:B------:R-:W-:Y:S01]  /*ab80*/  IADD3 R62, P6, R62, R33.reuse, RZ ;  /* 0x000000213e3e7210 */ /* 0x080fe20007fde0ff */
[--C-:B------:R-:W-:Y:S01]  /*ab90*/  IMAD.X R59, R59, 0x1, R123.reuse, P5 ;  /* 0x000000013b3b7824 */ /* 0x100fe200028e067b */
[-C--:B------:R-:W-:Y:S01]  /*aba0*/  IADD3 R58, P5, R58, R33.reuse, RZ ;  /* 0x000000213a3a7210 */ /* 0x080fe20007fbe0ff */
[----:B------:R-:W-:Y:S02]  /*abb0*/  STL [R1+0x4], R63 ;  /* 0x0000043f01007387 */ /* 0x000fe40000100800 */
[--C-:B------:R-:W-:Y:S01]  /*abc0*/  IMAD.X R35, R35, 0x1, R123.reuse, P6 ;  /* 0x0000000123237824 */ /* 0x100fe200030e067b */
[-C--:B------:R-:W-:Y:S01]  /*abd0*/  IADD3 R61, P6, R61, R33.reuse, RZ ;  /* 0x000000213d3d7210 */ /* 0x080fe20007fde0ff */
[--C-:B------:R-:W-:Y:S01]  /*abe0*/  IMAD.X R34, R34, 0x1, R123.reuse, P5 ;  /* 0x0000000122227824 */ /* 0x100fe200028e067b */
[-C--:B------:R-:W-:Y:S01]  /*abf0*/  IADD3 R67, P5, R67, R33.reuse, RZ ;  /* 0x0000002143437210 */ /* 0x080fe20007fbe0ff */
[----:B------:R-:W-:Y:S01]  /*ac00*/  HMMA.1688.F32.TF32 R68, R88, R18, R68 ;  /* 0x000000125844723c */ /* 0x000fe20000081044 */
[----:B------:R-:W0:Y:S01]  /*ac10*/  LDGDEPBAR ;  /* 0x00000000000079af */ /* 0x000e220000000000 */
[----:B------:R-:W-:Y:S01]  /*ac20*/  IMAD.X R60, R60, 0x1, R123, P6 ;  /* 0x000000013c3c7824 */ /* 0x000fe200030e067b */
[----:B------:R-:W-:-:S02]  /*ac30*/  IADD3 R66, P6, R66, R33, RZ ;  /* 0x0000002142427210 */ /* 0x000fc40007fde0ff */
[----:B------:R-:W-:Y:S01]  /*ac40*/  STL [R1+0xc], R62 ;  /* 0x00000c3e01007387 */ /* 0x000fe20000100800 */
[--C-:B------:R-:W-:Y:S01]  /*ac50*/  IMAD.X R65, R65, 0x1, R123.reuse, P5 ;  /* 0x0000000141417824 */ /* 0x100fe200028e067b */
[-C--:B------:R-:W-:Y:S02]  /*ac60*/  IADD3 R64, P5, R64, R33.reuse, RZ ;  /* 0x0000002140407210 */ /* 0x080fe40007fbe0ff */
[----:B------:R-:W-:Y:S01]  /*ac70*/  STL [R1], R59 ;  /* 0x0000003b01007387 */ /* 0x000fe20000100800 */
[--C-:B------:R-:W-:Y:S01]  /*ac80*/  IMAD.X R57, R57, 0x1, R123.reuse, P6 ;  /* 0x0000000139397824 */ /* 0x100fe200030e067b */
[----:B------:R-:W-:Y:S02]  /*ac90*/  IADD3 R56, P6, R56, R33, RZ ;  /* 0x0000002138387210 */ /* 0x000fe40007fde0ff */
[----:B------:R-:W-:Y:S04]  /*aca0*/  STL [R1+0x14], R58 ;  /* 0x0000143a01007387 */ /* 0x000fe80000100800 */
[----:B------:R-:W-:Y:S04]  /*acb0*/  STL [R1+0x8], R35 ;  /* 0x0000082301007387 */ /* 0x000fe80000100800 */
[----:B------:R-:W-:Y:S01]  /*acc0*/  STL [R1+0x1c], R61 ;  /* 0x00001c3d01007387 */ /* 0x000fe20000100800 */
[----:B------:R-:W-:-:S03]  /*acd0*/  IMAD.X R53, R53, 0x1, R123, P5 ;  /* 0x0000000135357824 */ /* 0x000fc600028e067b */
[----:B------:R2:W-:Y:S01]  /*ace0*/  STL [R1+0x10], R34 ;  /* 0x0000102201007387 */ /* 0x0005e20000100800 */
[----:B------:R-:W-:-:S03]  /*acf0*/  IMAD.X R52, R52, 0x1, R123, P6 ;  /* 0x0000000134347824 */ /* 0x000fc600030e067b */
[----:B------:R1:W-:Y:S04]  /*ad00*/  STL [R1+0x24], R67 ;  /* 0x0000244301007387 */ /* 0x0003e80000100800 */
[----:B------:R1:W-:Y:S01]  /*ad10*/  STL [R1+0x18], R60 ;  /* 0x0000183c01007387 */ /* 0x0003e20000100800 */
[----:B--2---:R-:W-:-:S03]  /*ad20*/  SHF.R.S32.HI R34, RZ, 0x1f, R111 ;  /* 0x0000001fff227819 */ /* 0x004fc6000001146f */
[----:B------:R1:W-:Y:S01]  /*ad30*/  STL [R1+0x2c], R66 ;  /* 0x00002c4201007387 */ /* 0x0003e20000100800 */
[----:B------:R-:W-:-:S03]  /*ad40*/  LEA.HI R34, R34, R111, RZ, 0x6 ;  /* 0x0000006f22227211 */ /* 0x000fc600078f30ff */
[----:B------:R1:W-:Y:S04]  /*ad50*/  STL [R1+0x20], R65 ;  /* 0x0000204101007387 */ /* 0x0003e80000100800 */
[----:B------:R1:W-:Y:S04]  /*ad60*/  STL [R1+0x34], R64 ;  /* 0x0000344001007387 */ /* 0x0003e80000100800 */
[----:B------:R1:W-:Y:S01]  /*ad70*/  STL [R1+0x28], R57 ;  /* 0x0000283901007387 */ /* 0x0003e20000100800 */
[----:B------:R-:W-:-:S03]  /*ad80*/  SHF.R.S32.HI R34, RZ, 0x6, R34 ;  /* 0x00000006ff227819 */ /* 0x000fc60000011422 */
[----:B------:R1:W-:Y:S01]  /*ad90*/  STL [R1+0x3c], R56 ;  /* 0x00003c3801007387 */ /* 0x0003e20000100800 */
[----:B------:R-:W-:-:S03]  /*ada0*/  IMAD.MOV.U32 R35, RZ, RZ, c[0x0][0x188] ;  /* 0x00006200ff237624 */ /* 0x000fc600078e00ff */
[----:B------:R1:W-:Y:S04]  /*adb0*/  STL [R1+0x30], R53 ;  /* 0x0000303501007387 */ /* 0x0003e80000100800 */
[----:B------:R1:W-:Y:S01]  /*adc0*/  STL [R1+0x38], R52 ;  /* 0x0000383401007387 */ /* 0x0003e20000100800 */
[----:B------:R-:W-:Y:S01]  /*add0*/  ISETP.NE.U32.AND P6, PT, R34, R125, PT ;  /* 0x0000007d2200720c */ /* 0x000fe20003fc5070 */
[----:B------:R-:W-:-:S05]  /*ade0*/  IMAD.SHL.U32 R35, R35, 0x40, RZ ;  /* 0x0000004023237824 */ /* 0x000fca00078e00ff */
[----:B------:R-:W-:Y:S01]  /*adf0*/  SHF.R.S32.HI R33, RZ, 0x1f, R35 ;  /* 0x0000001fff217819 */ /* 0x000fe20000011423 */
[----:B------:R-:W-:Y:S01]  /*ae00*/  HMMA.1688.F32.TF32 R36, R84, R54, R36 ;  /* 0x000000365424723c */ /* 0x000fe20000081024 */
[C---:B------:R-:W-:Y:S02]  /*ae10*/  LEA R2, P5, R35.reuse, R2, 0x2 ;  /* 0x0000000223027211 */ /* 0x040fe400078a10ff */
[----:B------:R-:W-:-:S05]  /*ae20*/  SHF.L.U64.HI R33, R35, 0x2, R33 ;  /* 0x0000000223217819 */ /* 0x000fca0000010221 */
[----:B------:R-:W-:Y:S01]  /*ae30*/  HMMA.1688.F32.TF32 R16, R84, R18, R40 ;  /* 0x000000125410723c */ /* 0x000fe20000081028 */
[----:B------:R-:W-:Y:S01]  /*ae40*/  IADD3 R3, R3, -0x40, RZ ;  /* 0xffffffc003037810 */ /* 0x000fe20007ffe0ff */
[----:B------:R-:W-:-:S06]  /*ae50*/  IMAD.X R0, R0, 0x1, R33, P5 ;  /* 0x0000000100007824 */ /* 0x000fcc00028e0621 */
[----:B------:R-:W-:Y:S08]  /*ae60*/  HMMA.1688.F32.TF32 R72, R88, R54, R72 ;  /* 0x000000365848723c */ /* 0x000ff00000081048 */
[----:B------:R-:W-:Y:S01]  /*ae70*/  HMMA.1688.F32.TF32 R84, R84, R14, R44 ;  /* 0x0000000e5454723c */ /* 0x000fe2000008102c */
[----:B-1----:R-:W-:Y:S01]  /*ae80*/  @!P6 CALL.REL.NOINC `(.L_x_0) ;  /* 0x000000100000e944 */ /* 0x002fe20003c00000 */
[----:B------:R-:W-:Y:S06]  /*ae90*/  BRA `(.L_x_1) ;  /* 0xffffb88000007947 */ /* 0x000fec000383ffff */
.L_x_0:
[----:B------:R-:W2:Y:S01]  /*aea0*/  LDL.LU R56, [R1+0x8c] ;  /* 0x00008c0001387983 */ /* 0x000ea20000300800 */
[----:B------:R-:W-:-:S04]  /*aeb0*/  DEPBAR.LE SB0, 0x0 ;  /* 0x000080000000791a */ /* 0x000fc80000000000 */
[----:B------:R-:W3:Y:S01]  /*aec0*/  LDL.LU R65, [R1+0x88] ;  /* 0x0000880001417983 */ /* 0x000ee20000300800 */
[----:B------:R-:W-:Y:S01]  /*aed0*/  IMAD.MOV.U32 R4, RZ, RZ, R8 ;  /* 0x000000ffff047224 */ /* 0x000fe200078e0008 */
[----:B------:R-:W-:Y:S01]  /*aee0*/  ISETP.LT.AND P5, PT, R124, c[0x0][0x17c], !P0 ;  /* 0x00005f007c007a0c */ /* 0x000fe200047a1270 */
[----:B------:R-:W-:Y:S01]  /*aef0*/  IMAD.MOV.U32 R5, RZ, RZ, R9 ;  /* 0x000000ffff057224 */ /* 0x000fe200078e0009 */
[----:B------:R-:W1:Y:S01]  /*af00*/  S2R R33, SR_TID.X ;  /* 0x0000000000217919 */ /* 0x000e620000002100 */
[----:B------:R-:W-:Y:S02]  /*af10*/  IMAD.MOV.U32 R6, RZ, RZ, R96 ;  /* 0x000000ffff067224 */ /* 0x000fe400078e0060 */
[----:B------:R-:W-:Y:S01]  /*af20*/  IMAD.MOV.U32 R7, RZ, RZ, R97 ;  /* 0x000000ffff077224 */ /* 0x000fe200078e0061 */
[----:B------:R-:W-:Y:S01]  /*af30*/  BAR.SYNC.DEFER_BLOCKING 0x0 ;  /* 0x0000000000007b1d */ /* 0x000fe20000010000 */
[----:B------:R-:W-:Y:S02]  /*af40*/  IMAD.MOV.U32 R96, RZ, RZ, R10 ;  /* 0x000000ffff607224 */ /* 0x000fe400078e000a */
[----:B------:R-:W-:-:S02]  /*af50*/  IMAD.MOV.U32 R97, RZ, RZ, R11 ;  /* 0x000000ffff617224 */ /* 0x000fc400078e000b */
[----:B------:R-:W-:Y:S02]  /*af60*/  IMAD.MOV.U32 R8, RZ, RZ, R76 ;  /* 0x000000ffff087224 */ /* 0x000fe400078e004c */
[----:B------:R-:W-:Y:S02]  /*af70*/  IMAD.MOV.U32 R9, RZ, RZ, R77 ;  /* 0x000000ffff097224 */ /* 0x000fe400078e004d */
[----:B------:R-:W-:Y:S02]  /*af80*/  IMAD.MOV.U32 R10, RZ, RZ, R72 ;  /* 0x000000ffff0a7224 */ /* 0x000fe400078e0048 */
[----:B------:R-:W-:Y:S02]  /*af90*/  IMAD.MOV.U32 R11, RZ, RZ, R73 ;  /* 0x000000ffff0b7224 */ /* 0x000fe400078e0049 */
[----:B------:R-:W-:Y:S02]  /*afa0*/  IMAD.MOV.U32 R72, RZ, RZ, R78 ;  /* 0x000000ffff487224 */ /* 0x000fe400078e004e */
[----:B------:R-:W-:-:S02]  /*afb0*/  IMAD.MOV.U32 R73, RZ, RZ, R79 ;  /* 0x000000ffff497224 */ /* 0x000fc400078e004f */
[----:B------:R-:W-:Y:S02]  /*afc0*/  IMAD.MOV.U32 R12, RZ, RZ, R20 ;  /* 0x000000ffff0c7224 */ /* 0x000fe400078e0014 */
[----:B------:R-:W-:Y:S01]  /*afd0*/  IMAD.MOV.U32 R13, RZ, RZ, R21 ;  /* 0x000000ffff0d7224 */ /* 0x000fe200078e0015 */
[----:B-1----:R-:W-:Y:S01]  /*afe0*/  LOP3.LUT R32, R33, 0x1ff, RZ, 0xc0, !PT ;  /* 0x000001ff21207812 */ /* 0x002fe200078ec0ff */
[----:B------:R-:W-:Y:S02]  /*aff0*/  IMAD.MOV.U32 R14, RZ, RZ, R48 ;  /* 0x000000ffff0e7224 */ /* 0x000fe400078e0030 */
[----:B------:R-:W-:Y:S02]  /*b000*/  IMAD.MOV.U32 R15, RZ, RZ, R49 ;  /* 0x000000ffff0f7224 */ /* 0x000fe400078e0031 */
[----:B------:R-:W-:Y:S02]  /*b010*/  IMAD.MOV.U32 R48, RZ, RZ, R22 ;  /* 0x000000ffff307224 */ /* 0x000fe400078e0016 */
[----:B------:R-:W-:-:S02]  /*b020*/  IMAD.MOV.U32 R49, RZ, RZ, R23 ;  /* 0x000000ffff317224 */ /* 0x000fc400078e0017 */
[----:B------:R-:W-:Y:S02]  /*b030*/  IMAD.SHL.U32 R64, R33, 0x2000, RZ ;  /* 0x0000200021407824 */ /* 0x000fe400078e00ff */
[----:B------:R-:W-:Y:S02]  /*b040*/  IMAD.MOV.U32 R52, RZ, RZ, R104 ;  /* 0x000000ffff347224 */ /* 0x000fe400078e0068 */
[----:B------:R-:W-:Y:S01]  /*b050*/  IMAD.MOV.U32 R53, RZ, RZ, R105 ;  /* 0x000000ffff357224 */ /* 0x000fe200078e0069 */
[----:B------:R-:W-:Y:S01]  /*b060*/  LOP3.LUT R64, R64, 0xc000, RZ, 0xc0, !PT ;  /* 0x0000c00040407812 */ /* 0x000fe200078ec0ff */
[----:B------:R-:W-:Y:S02]  /*b070*/  IMAD.MOV.U32 R54, RZ, RZ, R112 ;  /* 0x000000ffff367224 */ /* 0x000fe400078e0070 */
[----:B------:R-:W-:Y:S02]  /*b080*/  IMAD.MOV.U32 R55, RZ, RZ, R113 ;  /* 0x000000ffff377224 */ /* 0x000fe400078e0071 */
[----:B------:R-:W-:-:S02]  /*b090*/  IMAD R64, R32, 0x10, R64 ;  /* 0x0000001020407824 */ /* 0x000fc400078e0240 */
[----:B------:R-:W-:Y:S02]  /*b0a0*/  IMAD.MOV.U32 R112, RZ, RZ, R106 ;  /* 0x000000ffff707224 */ /* 0x000fe400078e006a */
[----:B------:R-:W-:Y:S01]  /*b0b0*/  IMAD.MOV.U32 R113, RZ, RZ, R107 ;  /* 0x000000ffff717224 */ /* 0x000fe200078e006b */
[C---:B------:R-:W-:Y:S01]  /*b0c0*/  LOP3.LUT R3, R64.reuse, 0x20, RZ, 0x3c, !PT ;  /* 0x0000002040037812 */ /* 0x040fe200078e3cff */
[----:B------:R-:W-:Y:S01]  /*b0d0*/  IMAD.MOV.U32 R57, RZ, RZ, R69 ;  /* 0x000000ffff397224 */ /* 0x000fe200078e0045 */
[C---:B------:R-:W-:Y:S01]  /*b0e0*/  LOP3.LUT R2, R64.reuse, 0x40, RZ, 0x3c, !PT ;  /* 0x0000004040027812 */ /* 0x040fe200078e3cff */
[----:B------:R-:W-:Y:S01]  /*b0f0*/  IMAD.MOV.U32 R58, RZ, RZ, R100 ;  /* 0x000000ffff3a7224 */ /* 0x000fe200078e0064 */
[----:B------:R-:W-:Y:S01]  /*b100*/  LOP3.LUT R0, R64, 0x60, RZ, 0x3c, !PT ;  /* 0x0000006040007812 */ /* 0x000fe200078e3cff */
[----:B------:R-:W-:Y:S02]  /*b110*/  IMAD.MOV.U32 R59, RZ, RZ, R101 ;  /* 0x000000ffff3b7224 */ /* 0x000fe400078e0065 */
[----:B------:R-:W-:-:S02]  /*b120*/  IMAD.MOV.U32 R100, RZ, RZ, R70 ;  /* 0x000000ffff647224 */ /* 0x000fc400078e0046 */
[----:B------:R-:W-:Y:S02]  /*b130*/  IMAD.MOV.U32 R101, RZ, RZ, R71 ;  /* 0x000000ffff657224 */ /* 0x000fe400078e0047 */
[----:B------:R-:W-:Y:S02]  /*b140*/  IMAD.MOV.U32 R60, RZ, RZ, R26 ;  /* 0x000000ffff3c7224 */ /* 0x000fe400078e001a */
[----:B------:R-:W-:Y:S01]  /*b150*/  IMAD.MOV.U32 R61, RZ, RZ, R27 ;  /* 0x000000ffff3d7224 */ /* 0x000fe200078e001b */
[C---:B------:R-:W-:Y:S01]  /*b160*/  IADD3 R27, R124.reuse, 0x5, RZ ;  /* 0x000000057c1b7810 */ /* 0x040fe20007ffe0ff */
[----:B------:R-:W-:Y:S01]  /*b170*/  IMAD.MOV.U32 R62, RZ, RZ, R30 ;  /* 0x000000ffff3e7224 */ /* 0x000fe200078e001e */
[----:B------:R-:W-:Y:S01]  /*b180*/  IADD3 R30, R124, 0x6, RZ ;  /* 0x000000067c1e7810 */ /* 0x000fe20007ffe0ff */
[----:B------:R-:W-:Y:S01]  /*b190*/  IMAD.MOV.U32 R63, RZ, RZ, R31 ;  /* 0x000000ffff3f7224 */ /* 0x000fe200078e001f */
[----:B---3--:R1:W-:Y:S04]  /*b1a0*/  STS.128 [R65], R4 ;  /* 0x0000000441007388 */ /* 0x0083e80000000c00 */
[----:B------:R-:W-:Y:S04]  /*b1b0*/  STS.128 [R65+0x80], R96 ;  /* 0x0000806041007388 */ /* 0x000fe80000000c00 */
[----:B------:R-:W-:Y:S04]  /*b1c0*/  STS.128 [R65+0x800], R8 ;  /* 0x0008000841007388 */ /* 0x000fe80000000c00 */
[----:B------:R-:W-:Y:S01]  /*b1d0*/  STS.128 [R65+0x880], R72 ;  /* 0x0008804841007388 */ /* 0x000fe20000000c00 */
[----:B-1----:R-:W-:-:S03]  /*b1e0*/  IMAD.MOV.U32 R4, RZ, RZ, R80 ;  /* 0x000000ffff047224 */ /* 0x002fc600078e0050 */
[----:B------:R-:W-:Y:S01]  /*b1f0*/  STS.128 [R65+0x1000], R12 ;  /* 0x0010000c41007388 */ /* 0x000fe20000000c00 */
[----:B------:R-:W-:Y:S02]  /*b200*/  IMAD.MOV.U32 R5, RZ, RZ, R81 ;  /* 0x000000ffff057224 */ /* 0x000fe400078e0051 */
[----:B------:R-:W-:Y:S01]  /*b210*/  IMAD.MOV.U32 R6, RZ, RZ, R36 ;  /* 0x000000ffff067224 */ /* 0x000fe200078e0024 */
[----:B------:R2:W-:Y:S01]  /*b220*/  STS.128 [R65+0x1080], R48 ;  /* 0x0010803041007388 */ /* 0x0005e20000000c00 */
[----:B------:R-:W-:Y:S02]  /*b230*/  IMAD.MOV.U32 R7, RZ, RZ, R37 ;  /* 0x000000ffff077224 */ /* 0x000fe400078e0025 */
[----:B------:R-:W-:Y:S02]  /*b240*/  IMAD.MOV.U32 R36, RZ, RZ, R82 ;  /* 0x000000ffff247224 */ /* 0x000fe400078e0052 */
[----:B------:R-:W-:Y:S01]  /*b250*/  IMAD.MOV.U32 R37, RZ, RZ, R83 ;  /* 0x000000ffff257224 */ /* 0x000fe200078e0053 */
[----:B------:R-:W-:Y:S04]  /*b260*/  STS.128 [R65+0x1800], R4 ;  /* 0x0018000441007388 */ /* 0x000fe80000000c00 */
[----:B------:R-:W-:Y:S04]  /*b270*/  STS.128 [R65+0x1880], R36 ;  /* 0x0018802441007388 */ /* 0x000fe80000000c00 */
[----:B------:R-:W-:Y:S01]  /*b280*/  BAR.SYNC.DEFER_BLOCKING 0x0 ;  /* 0x0000000000007b1d */ /* 0x000fe20000010000 */
[----:B--2---:R-:W-:-:S02]  /*b290*/  IMAD R48, R56, c[0x0][0x194], RZ ;  /* 0x0000650038307a24 */ /* 0x004fc400078e02ff */
[----:B------:R-:W-:-:S03]  /*b2a0*/  IMAD.MOV.U32 R56, RZ, RZ, R68 ;  /* 0x000000ffff387224 */ /* 0x000fc600078e0044 */
[----:B------:R-:W1:Y:S04]  /*b2b0*/  LDS.128 R32, [R64] ;  /* 0x0000000040207984 */ /* 0x000e680000000c00 */
[----:B------:R-:W-:Y:S04]  /*b2c0*/  LDS.128 R40, [R64+0x2000] ;  /* 0x0020000040287984 */ /* 0x000fe80000000c00 */
[----:B------:R-:W2:Y:S04]  /*b2d0*/  LDS.128 R20, [R3] ;  /* 0x0000000003147984 */ /* 0x000ea80000000c00 */
[----:B------:R-:W-:Y:S04]  /*b2e0*/  LDS.128 R36, [R3+0x2000] ;  /* 0x0020000003247984 */ /* 0x000fe80000000c00 */
[----:B------:R-:W3:Y:S04]  /*b2f0*/  LDS.128 R12, [R2] ;  /* 0x00000000020c7984 */ /* 0x000ee80000000c00 */
[----:B------:R-:W-:Y:S04]  /*b300*/  LDS.128 R8, [R2+0x2000] ;  /* 0x0020000002087984 */ /* 0x000fe80000000c00 */
[----:B------:R-:W4:Y:S04]  /*b310*/  LDS.128 R44, [R0] ;  /* 0x00000000002c7984 */ /* 0x000f280000000c00 */
[----:B------:R-:W5:Y:S04]  /*b320*/  LDS.128 R4, [R0+0x2000] ;  /* 0x0020000000047984 */ /* 0x000f680000000c00 */
[----:B------:R-:W-:Y:S06]  /*b330*/  BAR.SYNC.DEFER_BLOCKING 0x0 ;  /* 0x0000000000007b1d */ /* 0x000fec0000010000 */
[----:B------:R1:W-:Y:S04]  /*b340*/  STS.128 [R65], R52 ;  /* 0x0000003441007388 */ /* 0x0003e80000000c00 */
[----:B------:R-:W-:Y:S04]  /*b350*/  STS.128 [R65+0x80], R112 ;  /* 0x0000807041007388 */ /* 0x000fe80000000c00 */
[----:B------:R2:W-:Y:S04]  /*b360*/  STS.128 [R65+0x800], R56 ;  /* 0x0008003841007388 */ /* 0x0005e80000000c00 */
[----:B------:R-:W-:Y:S01]  /*b370*/  STS.128 [R65+0x880], R100 ;  /* 0x0008806441007388 */ /* 0x000fe20000000c00 */
[----:B-1----:R-:W-:Y:S01]  /*b380*/  IMAD.MOV.U32 R52, RZ, RZ, R24 ;  /* 0x000000ffff347224 */ /* 0x002fe200078e0018 */
[----:B------:R-:W-:Y:S01]  /*b390*/  LEA R24, P6, R48, c[0x0][0x170], 0x2 ;  /* 0x00005c0030187a11 */ /* 0x000fe200078c10ff */
[----:B------:R-:W-:-:S02]  /*b3a0*/  IMAD.MOV.U32 R53, RZ, RZ, R25 ;  /* 0x000000ffff357224 */ /* 0x000fc400078e0019 */
[----:B------:R-:W-:Y:S01]  /*b3b0*/  IMAD.MOV.U32 R54, RZ, RZ, R28 ;  /* 0x000000ffff367224 */ /* 0x000fe200078e001c */
[----:B------:R-:W-:Y:S01]  /*b3c0*/  LEA.HI.X.SX32 R25, R48, c[0x0][0x174], 0x2, P6 ;  /* 0x00005d0030197a11 */ /* 0x000fe200030f16ff */
[----:B------:R-:W-:Y:S02]  /*b3d0*/  IMAD.MOV.U32 R55, RZ, RZ, R29 ;  /* 0x000000ffff377224 */ /* 0x000fe400078e001d */
[----:B--2---:R-:W-:Y:S02]  /*b3e0*/  IMAD.MOV.U32 R56, RZ, RZ, R16 ;  /* 0x000000ffff387224 */ /* 0x004fe400078e0010 */
[----:B------:R-:W-:Y:S01]  /*b3f0*/  IMAD.MOV.U32 R57, RZ, RZ, R17 ;  /* 0x000000ffff397224 */ /* 0x000fe200078e0011 */
[----:B------:R-:W-:Y:S01]  /*b400*/  STS.128 [R65+0x1000], R52 ;  /* 0x0010003441007388 */ /* 0x000fe20000000c00 */
[----:B------:R-:W-:Y:S02]  /*b410*/  IMAD.MOV.U32 R58, RZ, RZ, R84 ;  /* 0x000000ffff3a7224 */ /* 0x000fe400078e0054 */
[----:B------:R-:W-:Y:S01]  /*b420*/  IMAD.MOV.U32 R59, RZ, RZ, R85 ;  /* 0x000000ffff3b7224 */ /* 0x000fe200078e0055 */
[----:B------:R-:W-:Y:S01]  /*b430*/  STS.128 [R65+0x1080], R60 ;  /* 0x0010803c41007388 */ /* 0x000fe20000000c00 */
[----:B------:R-:W-:-:S02]  /*b440*/  IMAD.MOV.U32 R84, RZ, RZ, R18 ;  /* 0x000000ffff547224 */ /* 0x000fc400078e0012 */
[----:B------:R-:W-:Y:S01]  /*b450*/  IMAD.MOV.U32 R85, RZ, RZ, R19 ;  /* 0x000000ffff557224 */ /* 0x000fe200078e0013 */
[----:B------:R-:W-:Y:S01]  /*b460*/  STS.128 [R65+0x1800], R56 ;  /* 0x0018003841007388 */ /* 0x000fe20000000c00 */
[----:B------:R-:W-:-:S03]  /*b470*/  IMAD R29, R124, c[0x0][0x198], RZ ;  /* 0x000066007c1d7a24 */ /* 0x000fc600078e02ff */
[----:B------:R-:W-:Y:S04]  /*b480*/  STS.128 [R65+0x1880], R84 ;  /* 0x0018805441007388 */ /* 0x000fe80000000c00 */
[----:B------:R-:W-:Y:S01]  /*b490*/  BAR.SYNC.DEFER_BLOCKING 0x0 ;  /* 0x0000000000007b1d */ /* 0x000fe20000010000 */
[CC--:B------:R-:W-:Y:S02]  /*b4a0*/  LEA R28, P6, R29.reuse, R24.reuse, 0x2 ;  /* 0x000000181d1c7211 */ /* 0x0c0fe400078c10ff */
[C---:B------:R-:W-:Y:S02]  /*b4b0*/  IADD3 R49, R29.reuse, c[0x0][0x198], RZ ;  /* 0x000066001d317a10 */ /* 0x040fe40007ffe0ff */
[----:B------:R-:W-:Y:S02]  /*b4c0*/  LEA.HI.X.SX32 R29, R29, R25, 0x2, P6 ;  /* 0x000000191d1d7211 */ /* 0x000fe400030f16ff */
[----:B------:R-:W-:-:S02]  /*b4d0*/  LEA R16, P6, R49, R24, 0x2 ;  /* 0x0000001831107211 */ /* 0x000fc400078c10ff */
[C---:B------:R-:W-:Y:S02]  /*b4e0*/  IADD3 R19, R49.reuse, c[0x0][0x198], RZ ;  /* 0x0000660031137a10 */ /* 0x040fe40007ffe0ff */
[----:B------:R-:W-:Y:S02]  /*b4f0*/  LEA.HI.X.SX32 R17, R49, R25, 0x2, P6 ;  /* 0x0000001931117211 */ /* 0x000fe400030f16ff */
[----:B------:R-:W-:-:S04]  /*b500*/  IADD3 R31, R19, c[0x0][0x198], RZ ;  /* 0x00006600131f7a10 */ /* 0x000fc80007ffe0ff */
[-C--:B------:R-:W-:Y:S01]  /*b510*/  LEA R26, P6, R31, R24.reuse, 0x2 ;  /* 0x000000181f1a7211 */ /* 0x080fe200078c10ff */
[----:B------:R1:W-:Y:S01]  /*b520*/  @P5 STG.E [R28.64], R32 ;  /* 0x000000201c005986 */ /* 0x0003e2000c101904 */
[----:B------:R-:W-:Y:S02]  /*b530*/  ISETP.LT.AND P5, PT, R27, c[0x0][0x17c], !P0 ;  /* 0x00005f001b007a0c */ /* 0x000fe400047a1270 */
[-C--:B------:R-:W-:Y:S01]  /*b540*/  LEA.HI.X.SX32 R27, R31, R25.reuse, 0x2, P6 ;  /* 0x000000191f1b7211 */ /* 0x080fe200030f16ff */
[----:B------:R2:W-:Y:S01]  /*b550*/  @P3 STG.E [R16.64], R33 ;  /* 0x0000002110003986 */ /* 0x0005e2000c101904 */
[----:B------:R-:W-:Y:S02]  /*b560*/  LEA R18, P3, R19, R24, 0x2 ;  /* 0x0000001813127211 */ /* 0x000fe400078610ff */
[----:B------:R-:W-:Y:S02]  /*b570*/  IADD3 R31, R31, c[0x0][0x198], RZ ;  /* 0x000066001f1f7a10 */ /* 0x000fe40007ffe0ff */
[----:B------:R-:W-:-:S02]  /*b580*/  LEA.HI.X.SX32 R19, R19, R25, 0x2, P3 ;  /* 0x0000001913137211 */ /* 0x000fc400018f16ff */
[----:B------:R-:W-:Y:S02]  /*b590*/  ISETP.LT.AND P3, PT, R30, c[0x0][0x17c], !P0 ;  /* 0x00005f001e007a0c */ /* 0x000fe40004761270 */
[C---:B-1----:R-:W-:Y:S01]  /*b5a0*/  IADD3 R32, R31.reuse, c[0x0][0x198], RZ ;  /* 0x000066001f207a10 */ /* 0x042fe20007ffe0ff */
[----:B------:R1:W-:Y:S01]  /*b5b0*/  @P4 STG.E [R18.64], R20 ;  /* 0x0000001412004986 */ /* 0x0003e2000c101904 */
[----:B------:R-:W-:Y:S02]  /*b5c0*/  IADD3 R29, R124, 0x7, RZ ;  /* 0x000000077c1d7810 */ /* 0x000fe40007ffe0ff */
[-C--:B------:R-:W-:Y:S01]  /*b5d0*/  LEA R28, P6, R32, R24.reuse, 0x2 ;  /* 0x00000018201c7211 */ /* 0x080fe200078c10ff */
[----:B------:R4:W-:Y:S01]  /*b5e0*/  @P1 STG.E [R26.64], R21 ;  /* 0x000000151a001986 */ /* 0x0009e2000c101904 */
[----:B--2---:R-:W-:Y:S02]  /*b5f0*/  LEA R16, P1, R31, R24, 0x2 ;  /* 0x000000181f107211 */ /* 0x004fe400078210ff */
[----:B------:R-:W-:-:S02]  /*b600*/  ISETP.LT.AND P4, PT, R29, c[0x0][0x17c], !P0 ;  /* 0x00005f001d007a0c */ /* 0x000fc40004781270 */
[-C--:B------:R-:W-:Y:S02]  /*b610*/  LEA.HI.X.SX32 R17, R31, R25.reuse, 0x2, P1 ;  /* 0x000000191f117211 */ /* 0x080fe400008f16ff */
[C---:B------:R-:W-:Y:S02]  /*b620*/  IADD3 R31, R32.reuse, c[0x0][0x198], RZ ;  /* 0x00006600201f7a10 */ /* 0x040fe40007ffe0ff */
[----:B------:R-:W-:Y:S01]  /*b630*/  LEA.HI.X.SX32 R29, R32, R25, 0x2, P6 ;  /* 0x00000019201d7211 */ /* 0x000fe200030f16ff */
[----:B---3--:R-:W-:Y:S01]  /*b640*/  @P2 STG.E [R16.64], R12 ;  /* 0x0000000c10002986 */ /* 0x008fe2000c101904 */
[C---:B-1----:R-:W-:Y:S02]  /*b650*/  LEA R18, P2, R31.reuse, R24, 0x2 ;  /* 0x000000181f127211 */ /* 0x042fe400078410ff */
[----:B----4-:R-:W-:Y:S01]  /*b660*/  IADD3 R27, R31, c[0x0][0x198], RZ ;  /* 0x000066001f1b7a10 */ /* 0x010fe20007ffe0ff */
[----:B------:R1:W-:Y:S01]  /*b670*/  @P5 STG.E [R28.64], R13 ;  /* 0x0000000d1c005986 */ /* 0x0003e2000c101904 */
[----:B------:R-:W-:-:S02]  /*b680*/  IADD3 R21, R124, 0x9, RZ ;  /* 0x000000097c157810 */ /* 0x000fc40007ffe0ff */
[----:B------:R-:W-:Y:S02]  /*b690*/  LEA R20, P6, R27, R24, 0x2 ;  /* 0x000000181b147211 */ /* 0x000fe400078c10ff */
[----:B------:R-:W-:Y:S02]  /*b6a0*/  IADD3 R30, R124, 0x8, RZ ;  /* 0x000000087c1e7810 */ /* 0x000fe40007ffe0ff */
[-C--:B------:R-:W-:Y:S02]  /*b6b0*/  LEA.HI.X.SX32 R19, R31, R25.reuse, 0x2, P2 ;  /* 0x000000191f137211 */ /* 0x080fe400010f16ff */
[----:B------:R-:W-:Y:S02]  /*b6c0*/  ISETP.LT.AND P5, PT, R21, c[0x0][0x17c], !P0 ;  /* 0x00005f0015007a0c */ /* 0x000fe400047a1270 */
[C---:B------:R-:W-:Y:S01]  /*b6d0*/  LEA.HI.X.SX32 R21, R27.reuse, R25, 0x2, P6 ;  /* 0x000000191b157211 */ /* 0x040fe200030f16ff */
[----:B------:R2:W-:Y:S01]  /*b6e0*/  @P3 STG.E [R18.64], R44 ;  /* 0x0000002c12003986 */ /* 0x0005e2000c101904 */
[----:B------:R-:W-:-:S02]  /*b6f0*/  IADD3 R27, R27, c[0x0][0x198], RZ ;  /* 0x000066001b1b7a10 */ /* 0x000fc40007ffe0ff */
[----:B------:R-:W-:Y:S01]  /*b700*/  ISETP.LT.AND P1, PT, R30, c[0x0][0x17c], !P0 ;  /* 0x00005f001e007a0c */ /* 0x000fe20004721270 */
[----:B------:R3:W-:Y:S01]  /*b710*/  @P4 STG.E [R20.64], R45 ;  /* 0x0000002d14004986 */ /* 0x0007e2000c101904 */
[C---:B-1----:R-:W-:Y:S02]  /*b720*/  IADD3 R28, R27.reuse, c[0x0][0x198], RZ ;  /* 0x000066001b1c7a10 */ /* 0x042fe40007ffe0ff */
[-C--:B------:R-:W-:Y:S02]  /*b730*/  LEA R12, P3, R27, R24.reuse, 0x2 ;  /* 0x000000181b0c7211 */ /* 0x080fe400078610ff */
[C---:B------:R-:W-:Y:S02]  /*b740*/  IADD3 R17, R124.reuse, 0xb, RZ ;  /* 0x0000000b7c117810 */ /* 0x040fe40007ffe0ff */
[----:B------:R-:W-:Y:S02]  /*b750*/  IADD3 R26, R124, 0xa, RZ ;  /* 0x0000000a7c1a7810 */ /* 0x000fe40007ffe0ff */
[----:B------:R-:W-:-:S02]  /*b760*/  LEA R16, P6, R28, R24, 0x2 ;  /* 0x000000181c107211 */ /* 0x000fc400078c10ff */
[-C--:B------:R-:W-:Y:S02]  /*b770*/  LEA.HI.X.SX32 R13, R27, R25.reuse, 0x2, P3 ;  /* 0x000000191b0d7211 */ /* 0x080fe400018f16ff */
[----:B------:R-:W-:Y:S02]  /*b780*/  IADD3 R27, R28, c[0x0][0x198], RZ ;  /* 0x000066001c1b7a10 */ /* 0x000fe40007ffe0ff */
[----:B------:R-:W-:Y:S01]  /*b790*/  ISETP.LT.AND P4, PT, R17, c[0x0][0x17c], !P0 ;  /* 0x00005f0011007a0c */ /* 0x000fe20004781270 */
[----:B------:R1:W-:Y:S01]  /*b7a0*/  @P1 STG.E [R12.64], R40 ;  /* 0x000000280c001986 */ /* 0x0003e2000c101904 */
[----:B------:R-:W-:Y:S02]  /*b7b0*/  ISETP.LT.AND P2, PT, R26, c[0x0][0x17c], !P0 ;  /* 0x00005f001a007a0c */ /* 0x000fe40004741270 */
[----:B------:R-:W-:Y:S02]  /*b7c0*/  LEA.HI.X.SX32 R17, R28, R25, 0x2, P6 ;  /* 0x000000191c117211 */ /* 0x000fe400030f16ff */
[----:B------:R-:W-:-:S02]  /*b7d0*/  IADD3 R28, R27, c[0x0][0x198], RZ ;  /* 0x000066001b1c7a10 */ /* 0x000fc40007ffe0ff */
[CC--:B--2---:R-:W-:Y:S01]  /*b7e0*/  LEA R18, P1, R27.reuse, R24.reuse, 0x2 ;  /* 0x000000181b127211 */ /* 0x0c4fe200078210ff */
[----:B------:R2:W-:Y:S01]  /*b7f0*/  @P5 STG.E [R16.64], R41 ;  /* 0x0000002910005986 */ /* 0x0005e2000c101904 */
[----:B---3--:R-:W-:Y:S02]  /*b800*/  IADD3 R21, R124, 0xd, RZ ;  /* 0x0000000d7c157810 */ /* 0x008fe40007ffe0ff */
[----:B------:R-:W-:Y:S02]  /*b810*/  LEA R20, P6, R28, R24, 0x2 ;  /* 0x000000181c147211 */ /* 0x000fe400078c10ff */
[-C--:B------:R-:W-:Y:S02]  /*b820*/  LEA.HI.X.SX32 R19, R27, R25.reuse, 0x2, P1 ;  /* 0x000000191b137211 */ /* 0x080fe400008f16ff */
[----:B------:R-:W-:Y:S02]  /*b830*/  ISETP.LT.AND P5, PT, R21, c[0x0][0x17c], !P0 ;  /* 0x00005f0015007a0c */ /* 0x000fe400047a1270 */
[----:B------:R-:W-:Y:S01]  /*b840*/  IADD3 R26, R124, 0xc, RZ ;  /* 0x0000000c7c1a7810 */ /* 0x000fe20007ffe0ff */
[----:B------:R-:W-:Y:S01]  /*b850*/  @P2 STG.E [R18.64], R36 ;  /* 0x0000002412002986 */ /* 0x000fe2000c101904 */
[----:B------:R-:W-:-:S02]  /*b860*/  LEA.HI.X.SX32 R21, R28, R25, 0x2, P6 ;  /* 0x000000191c157211 */ /* 0x000fc400030f16ff */
[----:B------:R-:W-:Y:S02]  /*b870*/  IADD3 R28, R28, c[0x0][0x198], RZ ;  /* 0x000066001c1c7a10 */ /* 0x000fe40007ffe0ff */
[----:B------:R-:W-:Y:S01]  /*b880*/  ISETP.LT.AND P3, PT, R26, c[0x0][0x17c], !P0 ;  /* 0x00005f001a007a0c */ /* 0x000fe20004761270 */
[----:B------:R3:W-:Y:S01]  /*b890*/  @P4 STG.E [R20.64], R37 ;  /* 0x0000002514004986 */ /* 0x0007e2000c101904 */
[C---:B------:R-:W-:Y:S02]  /*b8a0*/  IADD3 R27, R28.reuse, c[0x0][0x198], RZ ;  /* 0x000066001c1b7a10 */ /* 0x040fe40007ffe0ff */
[-C--:B-1----:R-:W-:Y:S02]  /*b8b0*/  LEA R12, P2, R28, R24.reuse, 0x2 ;  /* 0x000000181c0c7211 */ /* 0x082fe400078410ff */
[----:B--2---:R-:W-:Y:S02]  /*b8c0*/  IADD3 R17, R124, 0xf, RZ ;  /* 0x0000000f7c117810 */ /* 0x004fe40007ffe0ff */
[----:B------:R-:W-:-:S02]  /*b8d0*/  LEA R16, P6, R27, R24, 0x2 ;  /* 0x000000181b107211 */ /* 0x000fc400078c10ff */
[-C--:B------:R-:W-:Y:S02]  /*b8e0*/  LEA.HI.X.SX32 R13, R28, R25.reuse, 0x2, P2 ;  /* 0x000000191c0d7211 */ /* 0x080fe400010f16ff */
[----:B------:R-:W-:Y:S02]  /*b8f0*/  IADD3 R26, R124, 0xe, RZ ;  /* 0x0000000e7c1a7810 */ /* 0x000fe40007ffe0ff */
[----:B------:R-:W-:Y:S01]  /*b900*/  IADD3 R28, R27, c[0x0][0x198], RZ ;  /* 0x000066001b1c7a10 */ /* 0x000fe20007ffe0ff */
[----:B------:R-:W-:Y:S01]  /*b910*/  @P3 STG.E [R12.64], R8 ;  /* 0x000000080c003986 */ /* 0x000fe2000c101904 */
[----:B------:R-:W-:Y:S02]  /*b920*/  ISETP.LT.AND P4, PT, R17, c[0x0][0x17c], !P0 ;  /* 0x00005f0011007a0c */ /* 0x000fe40004781270 */
[----:B------:R-:W-:Y:S02]  /*b930*/  LEA.HI.X.SX32 R17, R27, R25, 0x2, P6 ;  /* 0x000000191b117211 */ /* 0x000fe400030f16ff */
[----:B------:R-:W-:-:S02]  /*b940*/  ISETP.LT.AND P1, PT, R26, c[0x0][0x17c], !P0 ;  /* 0x00005f001a007a0c */ /* 0x000fc40004721270 */
[----:B------:R-:W-:Y:S01]  /*b950*/  IADD3 R27, R28, c[0x0][0x198], RZ ;  /* 0x000066001c1b7a10 */ /* 0x000fe20007ffe0ff */
[----:B------:R1:W-:Y:S01]  /*b960*/  @P5 STG.E [R16.64], R9 ;  /* 0x0000000910005986 */ /* 0x0003e2000c101904 */
[----:B---3--:R-:W-:Y:S02]  /*b970*/  IADD3 R21, R124, 0x11, RZ ;  /* 0x000000117c157810 */ /* 0x008fe40007ffe0ff */
[-C--:B------:R-:W-:Y:S02]  /*b980*/  LEA R18, P3, R28, R24.reuse, 0x2 ;  /* 0x000000181c127211 */ /* 0x080fe400078610ff */
[----:B------:R-:W-:Y:S02]  /*b990*/  LEA R20, P6, R27, R24, 0x2 ;  /* 0x000000181b147211 */ /* 0x000fe400078c10ff */
[----:B------:R-:W-:Y:S02]  /*b9a0*/  IADD3 R26, R124, 0x10, RZ ;  /* 0x000000107c1a7810 */ /* 0x000fe40007ffe0ff */
[----:B------:R-:W-:-:S02]  /*b9b0*/  ISETP.LT.AND P5, PT, R21, c[0x0][0x17c], !P0 ;  /* 0x00005f0015007a0c */ /* 0x000fc400047a1270 */
[-C--:B------:R-:W-:Y:S02]  /*b9c0*/  LEA.HI.X.SX32 R19, R28, R25.reuse, 0x2, P3 ;  /* 0x000000191c137211 */ /* 0x080fe400018f16ff */
[C---:B------:R-:W-:Y:S02]  /*b9d0*/  LEA.HI.X.SX32 R21, R27.reuse, R25, 0x2, P6 ;  /* 0x000000191b157211 */ /* 0x040fe400030f16ff */
[----:B------:R-:W-:Y:S01]  /*b9e0*/  IADD3 R27, R27, c[0x0][0x198], RZ ;  /* 0x000066001b1b7a10 */ /* 0x000fe20007ffe0ff */
[----:B-----5:R2:W-:Y:S01]  /*b9f0*/  @P1 STG.E [R18.64], R4 ;  /* 0x0000000412001986 */ /* 0x0205e2000c101904 */
[----:B------:R-:W-:Y:S02]  /*ba00*/  ISETP.LT.AND P2, PT, R26, c[0x0][0x17c], !P0 ;  /* 0x00005f001a007a0c */ /* 0x000fe40004741270 */
[----:B------:R-:W-:Y:S01]  /*ba10*/  IADD3 R26, R124, 0x12, RZ ;  /* 0x000000127c1a7810 */ /* 0x000fe20007ffe0ff */
[----:B------:R3:W-:Y:S01]  /*ba20*/  @P4 STG.E [R20.64], R5 ;  /* 0x0000000514004986 */ /* 0x0007e2000c101904 */
[----:B-1----:R-:W-:-:S02]  /*ba30*/  IADD3 R17, R27, c[0x0][0x198], RZ ;  /* 0x000066001b117a10 */ /* 0x002fc40007ffe0ff */
[-C--:B------:R-:W-:Y:S02]  /*ba40*/  LEA R8, P1, R27, R24.reuse, 0x2 ;  /* 0x000000181b087211 */ /* 0x080fe400078210ff */
[----:B------:R-:W-:Y:S02]  /*ba50*/  ISETP.LT.AND P3, PT, R26, c[0x0][0x17c], !P0 ;  /* 0x00005f001a007a0c */ /* 0x000fe40004761270 */
[----:B------:R-:W-:Y:S02]  /*ba60*/  IADD3 R13, R124, 0x13, RZ ;  /* 0x000000137c0d7810 */ /* 0x000fe40007ffe0ff */
[C---:B------:R-:W-:Y:S02]  /*ba70*/  IADD3 R26, R17.reuse, c[0x0][0x198], RZ ;  /* 0x00006600111a7a10 */ /* 0x040fe40007ffe0ff */
[----:B------:R-:W-:Y:S02]  /*ba80*/  LEA R12, P6, R17, R24, 0x2 ;  /* 0x00000018110c7211 */ /* 0x000fe400078c10ff */
[----:B------:R-:W-:-:S02]  /*ba90*/  LEA.HI.X.SX32 R9, R27, R25, 0x2, P1 ;  /* 0x000000191b097211 */ /* 0x000fc400008f16ff */
[----:B------:R-:W-:Y:S02]  /*baa0*/  IADD3 R16, R124, 0x14, RZ ;  /* 0x000000147c107810 */ /* 0x000fe40007ffe0ff */
[----:B------:R-:W-:Y:S01]  /*bab0*/  ISETP.LT.AND P4, PT, R13, c[0x0][0x17c], !P0 ;  /* 0x00005f000d007a0c */ /* 0x000fe20004781270 */
[----:B------:R-:W-:Y:S01]  /*bac0*/  @P2 STG.E [R8.64], R34 ;  /* 0x0000002208002986 */ /* 0x000fe2000c101904 */
[----:B--2---:R-:W-:Y:S02]  /*bad0*/  IADD3 R19, R26, c[0x0][0x198], RZ ;  /* 0x000066001a137a10 */ /* 0x004fe40007ffe0ff */
[----:B------:R-:W-:Y:S02]  /*bae0*/  LEA.HI.X.SX32 R13, R17, R25, 0x2, P6 ;  /* 0x00000019110d7211 */ /* 0x000fe400030f16ff */
[----:B------:R-:W-:Y:S02]  /*baf0*/  ISETP.LT.AND P1, PT, R16, c[0x0][0x17c], !P0 ;  /* 0x00005f0010007a0c */ /* 0x000fe40004721270 */
[----:B------:R-:W-:Y:S01]  /*bb00*/  LEA R4, P2, R26, R24, 0x2 ;  /* 0x000000181a047211 */ /* 0x000fe200078410ff */
[----:B------:R1:W-:Y:S01]  /*bb10*/  @P5 STG.E [R12.64], R35 ;  /* 0x000000230c005986 */ /* 0x0003e2000c101904 */
[----:B------:R-:W-:-:S02]  /*bb20*/  IADD3 R17, R124, 0x15, RZ ;  /* 0x000000157c117810 */ /* 0x000fc40007ffe0ff */
[----:B------:R-:W-:Y:S02]  /*bb30*/  LEA R16, P6, R19, R24, 0x2 ;  /* 0x0000001813107211 */ /* 0x000fe400078c10ff */
[-C--:B---3--:R-:W-:Y:S02]  /*bb40*/  LEA.HI.X.SX32 R5, R26, R25.reuse, 0x2, P2 ;  /* 0x000000191a057211 */ /* 0x088fe400010f16ff */
[----:B------:R-:W-:Y:S02]  /*bb50*/  ISETP.LT.AND P5, PT, R17, c[0x0][0x17c], !P0 ;  /* 0x00005f0011007a0c */ /* 0x000fe400047a1270 */
[C---:B------:R-:W-:Y:S01]  /*bb60*/  LEA.HI.X.SX32 R17, R19.reuse, R25, 0x2, P6 ;  /* 0x0000001913117211 */ /* 0x040fe200030f16ff */
[----:B------:R2:W-:Y:S01]  /*bb70*/  @P3 STG.E [R4.64], R22 ;  /* 0x0000001604003986 */ /* 0x0005e2000c101904 */
[----:B------:R-:W-:Y:S02]  /*bb80*/  IADD3 R19, R19, c[0x0][0x198], RZ ;  /* 0x0000660013137a10 */ /* 0x000fe40007ffe0ff */
[----:B-1----:R-:W-:Y:S01]  /*bb90*/  IADD3 R13, R124, 0x17, RZ ;  /* 0x000000177c0d7810 */ /* 0x002fe20007ffe0ff */
[----:B------:R1:W-:Y:S01]  /*bba0*/  @P4 STG.E [R16.64], R23 ;  /* 0x0000001710004986 */ /* 0x0003e2000c101904 */
[----:B------:R-:W-:-:S02]  /*bbb0*/  IADD3 R20, R19, c[0x0][0x198], RZ ;  /* 0x0000660013147a10 */ /* 0x000fc40007ffe0ff */
[CC--:B------:R-:W-:Y:S02]  /*bbc0*/  LEA R8, P3, R19.reuse, R24.reuse, 0x2 ;  /* 0x0000001813087211 */ /* 0x0c0fe400078610ff */
[----:B------:R-:W-:Y:S02]  /*bbd0*/  IADD3 R18, R124, 0x16, RZ ;  /* 0x000000167c127810 */ /* 0x000fe40007ffe0ff */
[C---:B------:R-:W-:Y:S02]  /*bbe0*/  LEA R12, P6, R20.reuse, R24, 0x2 ;  /* 0x00000018140c7211 */ /* 0x040fe400078c10ff */
[----:B------:R-:W-:Y:S02]  /*bbf0*/  LEA.HI.X.SX32 R9, R19, R25, 0x2, P3 ;  /* 0x0000001913097211 */ /* 0x000fe400018f16ff */
[----:B------:R-:W-:Y:S02]  /*bc00*/  IADD3 R19, R20, c[0x0][0x198], RZ ;  /* 0x0000660014137a10 */ /* 0x000fe40007ffe0ff */
[----:B------:R-:W-:Y:S01]  /*bc10*/  ISETP.LT.AND P4, PT, R13, c[0x0][0x17c], !P0 ;  /* 0x00005f000d007a0c */ /* 0x000fe20004781270 */
[----:B------:R3:W-:Y:S01]  /*bc20*/  @P1 STG.E [R8.64], R14 ;  /* 0x0000000e08001986 */ /* 0x0007e2000c101904 */
[----:B------:R-:W-:-:S02]  /*bc30*/  ISETP.LT.AND P2, PT, R18, c[0x0][0x17c], !P0 ;  /* 0x00005f0012007a0c */ /* 0x000fc40004741270 */
[----:B------:R-:W-:Y:S02]  /*bc40*/  LEA.HI.X.SX32 R13, R20, R25, 0x2, P6 ;  /* 0x00000019140d7211 */ /* 0x000fe400030f16ff */
[C---:B------:R-:W-:Y:S02]  /*bc50*/  IADD3 R20, R19.reuse, c[0x0][0x198], RZ ;  /* 0x0000660013147a10 */ /* 0x040fe40007ffe0ff */
[-C--:B--2---:R-:W-:Y:S01]  /*bc60*/  LEA R4, P1, R19, R24.reuse, 0x2 ;  /* 0x0000001813047211 */ /* 0x084fe200078210ff */
[----:B------:R2:W-:Y:S01]  /*bc70*/  @P5 STG.E [R12.64], R15 ;  /* 0x0000000f0c005986 */ /* 0x0005e2000c101904 */
[----:B-1----:R-:W-:Y:S02]  /*bc80*/  IADD3 R17, R124, 0x19, RZ ;  /* 0x000000197c117810 */ /* 0x002fe40007ffe0ff */
[----:B------:R-:W-:Y:S02]  /*bc90*/  LEA R16, P6, R20, R24, 0x2 ;  /* 0x0000001814107211 */ /* 0x000fe400078c10ff */
[----:B------:R-:W-:-:S02]  /*bca0*/  IADD3 R18, R124, 0x18, RZ ;  /* 0x000000187c127810 */ /* 0x000fc40007ffe0ff */
[-C--:B------:R-:W-:Y:S02]  /*bcb0*/  LEA.HI.X.SX32 R5, R19, R25.reuse, 0x2, P1 ;  /* 0x0000001913057211 */ /* 0x080fe400008f16ff */
[----:B------:R-:W-:Y:S02]  /*bcc0*/  ISETP.LT.AND P5, PT, R17, c[0x0][0x17c], !P0 ;  /* 0x00005f0011007a0c */ /* 0x000fe400047a1270 */
[----:B------:R-:W-:Y:S01]  /*bcd0*/  LEA.HI.X.SX32 R17, R20, R25, 0x2, P6 ;  /* 0x0000001914117211 */ /* 0x000fe200030f16ff */
[----:B------:R1:W-:Y:S01]  /*bce0*/  @P2 STG.E [R4.64], R46 ;  /* 0x0000002e04002986 */ /* 0x0003e2000c101904 */
[----:B------:R-:W-:Y:S02]  /*bcf0*/  ISETP.LT.AND P3, PT, R18, c[0x0][0x17c], !P0 ;  /* 0x00005f0012007a0c */ /* 0x000fe40004761270 */
[----:B------:R-:W-:Y:S01]  /*bd00*/  IADD3 R20, R20, c[0x0][0x198], RZ ;  /* 0x0000660014147a10 */ /* 0x000fe20007ffe0ff */
[----:B------:R4:W-:Y:S01]  /*bd10*/  @P4 STG.E [R16.64], R47 ;  /* 0x0000002f10004986 */ /* 0x0009e2000c101904 */
[----:B------:R-:W-:-:S02]  /*bd20*/  IADD3 R18, R124, 0x1a, RZ ;  /* 0x0000001a7c127810 */ /* 0x000fc40007ffe0ff */
[CC--:B---3--:R-:W-:Y:S02]  /*bd30*/  LEA R8, P2, R20.reuse, R24.reuse, 0x2 ;  /* 0x0000001814087211 */ /* 0x0c8fe400078410ff */
[----:B--2---:R-:W-:Y:S02]  /*bd40*/  IADD3 R15, R20, c[0x0][0x198], RZ ;  /* 0x00006600140f7a10 */ /* 0x004fe40007ffe0ff */
[----:B------:R-:W-:Y:S02]  /*bd50*/  IADD3 R13, R124, 0x1b, RZ ;  /* 0x0000001b7c0d7810 */ /* 0x000fe40007ffe0ff */
[----:B------:R-:W-:Y:S02]  /*bd60*/  LEA.HI.X.SX32 R9, R20, R25, 0x2, P2 ;  /* 0x0000001914097211 */ /* 0x000fe400010f16ff */
[----:B------:R-:W-:Y:S02]  /*bd70*/  ISETP.LT.AND P1, PT, R18, c[0x0][0x17c], !P0 ;  /* 0x00005f0012007a0c */ /* 0x000fe40004721270 */
[----:B------:R-:W-:Y:S01]  /*bd80*/  IADD3 R14, R124, 0x1c, RZ ;  /* 0x0000001c7c0e7810 */ /* 0x000fe20007ffe0ff */
[----:B------:R2:W-:Y:S01]  /*bd90*/  @P3 STG.E [R8.64], R42 ;  /* 0x0000002a08003986 */ /* 0x0005e2000c101904 */
[----:B------:R-:W-:-:S02]  /*bda0*/  LEA R12, P6, R15, R24, 0x2 ;  /* 0x000000180f0c7211 */ /* 0x000fc400078c10ff */
[----:B------:R-:W-:Y:S02]  /*bdb0*/  IADD3 R18, R15, c[0x0][0x198], RZ ;  /* 0x000066000f127a10 */ /* 0x000fe40007ffe0ff */
[----:B------:R-:W-:Y:S02]  /*bdc0*/  ISETP.LT.AND P4, PT, R13, c[0x0][0x17c], !P0 ;  /* 0x00005f000d007a0c */ /* 0x000fe40004781270 */
[----:B------:R-:W-:Y:S02]  /*bdd0*/  LEA.HI.X.SX32 R13, R15, R25, 0x2, P6 ;  /* 0x000000190f0d7211 */ /* 0x000fe400030f16ff */
[----:B------:R-:W-:Y:S02]  /*bde0*/  ISETP.LT.AND P2, PT, R14, c[0x0][0x17c], !P0 ;  /* 0x00005f000e007a0c */ /* 0x000fe40004741270 */
[----:B-1----:R-:W-:Y:S01]  /*bdf0*/  LEA R4, P3, R18, R24, 0x2 ;  /* 0x0000001812047211 */ /* 0x002fe200078610ff */
[----:B------:R-:W-:Y:S01]  /*be00*/  @P5 STG.E [R12.64], R43 ;  /* 0x0000002b0c005986 */ /* 0x000fe2000c101904 */
[----:B------:R-:W-:-:S02]  /*be10*/  IADD3 R15, R124, 0x1d, RZ ;  /* 0x0000001d7c0f7810 */ /* 0x000fc40007ffe0ff */
[----:B------:R-:W-:Y:S02]  /*be20*/  IADD3 R14, R124, 0x1e, RZ ;  /* 0x0000001e7c0e7810 */ /* 0x000fe40007ffe0ff */
[C---:B------:R-:W-:Y:S02]  /*be30*/  IADD3 R19, R18.reuse, c[0x0][0x198], RZ ;  /* 0x0000660012137a10 */ /* 0x040fe40007ffe0ff */
[----:B------:R-:W-:Y:S02]  /*be40*/  LEA.HI.X.SX32 R5, R18, R25, 0x2, P3 ;  /* 0x0000001912057211 */ /* 0x000fe400018f16ff */
[----:B------:R-:W-:Y:S02]  /*be50*/  ISETP.LT.AND P5, PT, R15, c[0x0][0x17c], !P0 ;  /* 0x00005f000f007a0c */ /* 0x000fe400047a1270 */
[----:B------:R-:W-:Y:S01]  /*be60*/  ISETP.LT.AND P3, PT, R14, c[0x0][0x17c], !P0 ;  /* 0x00005f000e007a0c */ /* 0x000fe20004761270 */
[----:B------:R1:W-:Y:S01]  /*be70*/  @P1 STG.E [R4.64], R38 ;  /* 0x0000002604001986 */ /* 0x0003e2000c101904 */
[----:B----4-:R-:W-:-:S02]  /*be80*/  LEA R16, P6, R19, R24, 0x2 ;  /* 0x0000001813107211 */ /* 0x010fc400078c10ff */
[C---:B--2---:R-:W-:Y:S01]  /*be90*/  IADD3 R9, R19.reuse, c[0x0][0x198], RZ ;  /* 0x0000660013097a10 */ /* 0x044fe20007ffe0ff */
[----:B------:R-:W2:Y:S01]  /*bea0*/  LDS.128 R12, [R64] ;  /* 0x00000000400c7984 */ /* 0x000ea20000000c00 */
[----:B------:R-:W-:Y:S02]  /*beb0*/  LEA.HI.X.SX32 R17, R19, R25, 0x2, P6 ;  /* 0x0000001913117211 */ /* 0x000fe400030f16ff */
[C---:B------:R-:W-:Y:S02]  /*bec0*/  LEA R8, P1, R9.reuse, R24, 0x2 ;  /* 0x0000001809087211 */ /* 0x040fe400078210ff */
[C---:B------:R-:W-:Y:S01]  /*bed0*/  IADD3 R19, R124.reuse, 0x1f, RZ ;  /* 0x0000001f7c137810 */ /* 0x040fe20007ffe0ff */
[----:B------:R-:W-:Y:S01]  /*bee0*/  @P4 STG.E [R16.64], R39 ;  /* 0x0000002710004986 */ /* 0x000fe2000c101904 */
[----:B------:R-:W-:Y:S02]  /*bef0*/  IADD3 R18, R124, 0x20, RZ ;  /* 0x000000207c127810 */ /* 0x000fe40007ffe0ff */
[----:B------:R-:W-:-:S02]  /*bf00*/  IADD3 R22, R9, c[0x0][0x198], RZ ;  /* 0x0000660009167a10 */ /* 0x000fc40007ffe0ff */
[-C--:B------:R-:W-:Y:S02]  /*bf10*/  LEA.HI.X.SX32 R9, R9, R25.reuse, 0x2, P1 ;  /* 0x0000001909097211 */ /* 0x080fe400008f16ff */
[----:B------:R-:W-:Y:S02]  /*bf20*/  ISETP.LT.AND P4, PT, R19, c[0x0][0x17c], !P0 ;  /* 0x00005f0013007a0c */ /* 0x000fe40004781270 */
[----:B------:R-:W-:Y:S01]  /*bf30*/  ISETP.LT.AND P1, PT, R18, c[0x0][0x17c], !P0 ;  /* 0x00005f0012007a0c */ /* 0x000fe20004721270 */
[----:B------:R-:W-:Y:S01]  /*bf40*/  @P2 STG.E [R8.64], R10 ;  /* 0x0000000a08002986 */ /* 0x000fe2000c101904 */
[C---:B------:R-:W-:Y:S02]  /*bf50*/  LEA R20, P6, R22.reuse, R24, 0x2 ;  /* 0x0000001816147211 */ /* 0x040fe400078c10ff */
[C---:B-1----:R-:W-:Y:S01]  /*bf60*/  IADD3 R5, R22.reuse, c[0x0][0x198], RZ ;  /* 0x0000660016057a10 */ /* 0x042fe20007ffe0ff */
[----:B------:R-:W1:Y:S01]  /*bf70*/  LDS.128 R16, [R3] ;  /* 0x0000000003107984 */ /* 0x000e620000000c00 */
[----:B------:R-:W-:-:S02]  /*bf80*/  LEA.HI.X.SX32 R21, R22, R25, 0x2, P6 ;  /* 0x0000001916157211 */ /* 0x000fc400030f16ff */
[C---:B------:R-:W-:Y:S02]  /*bf90*/  IADD3 R27, R5.reuse, c[0x0][0x198], RZ ;  /* 0x00006600051b7a10 */ /* 0x040fe40007ffe0ff */
[-C--:B------:R-:W-:Y:S01]  /*bfa0*/  LEA R4, P2, R5, R24.reuse, 0x2 ;  /* 0x0000001805047211 */ /* 0x080fe200078410ff */
[----:B------:R3:W-:Y:S01]  /*bfb0*/  @P5 STG.E [R20.64], R11 ;  /* 0x0000000b14005986 */ /* 0x0007e2000c101904 */
[C---:B------:R-:W-:Y:S02]  /*bfc0*/  IADD3 R23, R124.reuse, 0x21, RZ ;  /* 0x000000217c177810 */ /* 0x040fe40007ffe0ff */
[----:B------:R-:W-:Y:S01]  /*bfd0*/  LEA R22, P6, R27, R24, 0x2 ;  /* 0x000000181b167211 */ /* 0x000fe200078c10ff */
[----:B------:R-:W4:Y:S01]  /*bfe0*/  LDS.128 R8, [R2] ;  /* 0x0000000002087984 */ /* 0x000f220000000c00 */
[----:B------:R-:W-:Y:S02]  /*bff0*/  LEA.HI.X.SX32 R5, R5, R25, 0x2, P2 ;  /* 0x0000001905057211 */ /* 0x000fe400010f16ff */
[----:B------:R-:W-:-:S02]  /*c000*/  IADD3 R26, R124, 0x22, RZ ;  /* 0x000000227c1a7810 */ /* 0x000fc40007ffe0ff */
[----:B------:R-:W-:Y:S01]  /*c010*/  ISETP.LT.AND P5, PT, R23, c[0x0][0x17c], !P0 ;  /* 0x00005f0017007a0c */ /* 0x000fe200047a1270 */
[----:B------:R-:W-:Y:S01]  /*c020*/  @P3 STG.E [R4.64], R6 ;  /* 0x0000000604003986 */ /* 0x000fe2000c101904 */
[C---:B------:R-:W-:Y:S02]  /*c030*/  LEA.HI.X.SX32 R23, R27.reuse, R25, 0x2, P6 ;  /* 0x000000191b177211 */ /* 0x040fe400030f16ff */
[----:B---3--:R-:W-:Y:S02]  /*c040*/  IADD3 R21, R27, c[0x0][0x198], RZ ;  /* 0x000066001b157a10 */ /* 0x008fe40007ffe0ff */
[----:B------:R-:W-:Y:S01]  /*c050*/  ISETP.LT.AND P2, PT, R26, c[0x0][0x17c], !P0 ;  /* 0x00005f001a007a0c */ /* 0x000fe20004741270 */
[----:B------:R3:W-:Y:S01]  /*c060*/  @P4 STG.E [R22.64], R7 ;  /* 0x0000000716004986 */ /* 0x0007e2000c101904 */
[C---:B------:R-:W-:Y:S02]  /*c070*/  IADD3 R29, R21.reuse, c[0x0][0x198], RZ ;  /* 0x00006600151d7a10 */ /* 0x040fe40007ffe0ff */
[----:B------:R-:W-:Y:S01]  /*c080*/  LEA R20, P3, R21, R24, 0x2 ;  /* 0x0000001815147211 */ /* 0x000fe200078610ff */
[----:B------:R-:W5:Y:S01]  /*c090*/  LDS.128 R4, [R0] ;  /* 0x0000000000047984 */ /* 0x000f620000000c00 */
[----:B------:R-:W-:-:S02]  /*c0a0*/  IADD3 R27, R124, 0x23, RZ ;  /* 0x000000237c1b7810 */ /* 0x000fc40007ffe0ff */
[----:B------:R-:W-:Y:S02]  /*c0b0*/  LEA R26, P6, R29, R24, 0x2 ;  /* 0x000000181d1a7211 */ /* 0x000fe400078c10ff */
[-C--:B------:R-:W-:Y:S02]  /*c0c0*/  LEA.HI.X.SX32 R21, R21, R25.reuse, 0x2, P3 ;  /* 0x0000001915157211 */ /* 0x080fe400018f16ff */
[----:B------:R-:W-:Y:S02]  /*c0d0*/  ISETP.LT.AND P4, PT, R27, c[0x0][0x17c], !P0 ;  /* 0x00005f001b007a0c */ /* 0x000fe40004781270 */
[----:B------:R-:W-:Y:S01]  /*c0e0*/  IADD3 R28, R124, 0x24, RZ ;  /* 0x000000247c1c7810 */ /* 0x000fe20007ffe0ff */
[----:B--2---:R-:W-:Y:S01]  /*c0f0*/  @P1 STG.E [R20.64], R12 ;  /* 0x0000000c14001986 */ /* 0x004fe2000c101904 */
[C---:B------:R-:W-:Y:S02]  /*c100*/  LEA.HI.X.SX32 R27, R29.reuse, R25, 0x2, P6 ;  /* 0x000000191d1b7211 */ /* 0x040fe400030f16ff */
[----:B------:R-:W-:-:S02]  /*c110*/  IADD3 R29, R29, c[0x0][0x198], RZ ;  /* 0x000066001d1d7a10 */ /* 0x000fc40007ffe0ff */
[----:B------:R-:W-:Y:S01]  /*c120*/  ISETP.LT.AND P3, PT, R28, c[0x0][0x17c], !P0 ;  /* 0x00005f001c007a0c */ /* 0x000fe20004761270 */
[----:B------:R2:W-:Y:S01]  /*c130*/  @P5 STG.E [R26.64], R13 ;  /* 0x0000000d1a005986 */ /* 0x0005e2000c101904 */
[C---:B------:R-:W-:Y:S02]  /*c140*/  LEA R28, P1, R29.reuse, R24, 0x2 ;  /* 0x000000181d1c7211 */ /* 0x040fe400078210ff */
[C---:B---3--:R-:W-:Y:S02]  /*c150*/  IADD3 R23, R124.reuse, 0x25, RZ ;  /* 0x000000257c177810 */ /* 0x048fe40007ffe0ff */
[----:B------:R-:W-:Y:S02]  /*c160*/  IADD3 R22, R124, 0x26, RZ ;  /* 0x000000267c167810 */ /* 0x000fe40007ffe0ff */
[C---:B------:R-:W-:Y:S02]  /*c170*/  IADD3 R32, R29.reuse, c[0x0][0x198], RZ ;  /* 0x000066001d207a10 */ /* 0x040fe40007ffe0ff */
[----:B------:R-:W-:-:S02]  /*c180*/  LEA.HI.X.SX32 R29, R29, R25, 0x2, P1 ;  /* 0x000000191d1d7211 */ /* 0x000fc400008f16ff */
[----:B------:R-:W-:Y:S02]  /*c190*/  LEA R30, P6, R32, R24, 0x2 ;  /* 0x00000018201e7211 */ /* 0x000fe400078c10ff */
[----:B------:R-:W-:Y:S01]  /*c1a0*/  ISETP.LT.AND P5, PT, R23, c[0x0][0x17c], !P0 ;  /* 0x00005f0017007a0c */ /* 0x000fe200047a1270 */
[----:B-1----:R-:W-:Y:S01]  /*c1b0*/  @P2 STG.E [R28.64], R16 ;  /* 0x000000101c002986 */ /* 0x002fe2000c101904 */
[----:B------:R-:W-:Y:S02]  /*c1c0*/  ISETP.LT.AND P1, PT, R22, c[0x0][0x17c], !P0 ;  /* 0x00005f0016007a0c */ /* 0x000fe40004721270 */
[C---:B--2---:R-:W-:Y:S01]  /*c1d0*/  IADD3 R13, R32.reuse, c[0x0][0x198], RZ ;  /* 0x00006600200d7a10 */ /* 0x044fe20007ffe0ff */
[----:B------:R-:W1:Y:S01]  /*c1e0*/  LDS.128 R20, [R64+0x2000] ;  /* 0x0020000040147984 */ /* 0x000e620000000c00 */
[----:B------:R-:W-:Y:S02]  /*c1f0*/  LEA.HI.X.SX32 R31, R32, R25, 0x2, P6 ;  /* 0x00000019201f7211 */ /* 0x000fe400030f16ff */
[----:B------:R-:W-:-:S02]  /*c200*/  IADD3 R33, R13, c[0x0][0x198], RZ ;  /* 0x000066000d217a10 */ /* 0x000fc40007ffe0ff */
[CC--:B------:R-:W-:Y:S01]  /*c210*/  LEA R12, P2, R13.reuse, R24.reuse, 0x2 ;  /* 0x000000180d0c7211 */ /* 0x0c0fe200078410ff */
[----:B------:R2:W-:Y:S01]  /*c220*/  @P4 STG.E [R30.64], R17 ;  /* 0x000000111e004986 */ /* 0x0005e2000c101904 */
[C---:B------:R-:W-:Y:S02]  /*c230*/  IADD3 R27, R124.reuse, 0x27, RZ ;  /* 0x000000277c1b7810 */ /* 0x040fe40007ffe0ff */
[----:B------:R-:W-:Y:S01]  /*c240*/  LEA.HI.X.SX32 R13, R13, R25, 0x2, P2 ;  /* 0x000000190d0d7211 */ /* 0x000fe200010f16ff */
[----:B------:R-:W3:Y:S01]  /*c250*/  LDS.128 R28, [R3+0x2000] ;  /* 0x00200000031c7984 */ /* 0x000ee20000000c00 */
[----:B------:R-:W-:Y:S02]  /*c260*/  LEA R26, P6, R33, R24, 0x2 ;  /* 0x00000018211a7211 */ /* 0x000fe400078c10ff */
[----:B------:R-:W-:Y:S01]  /*c270*/  IADD3 R32, R124, 0x28, RZ ;  /* 0x000000287c207810 */ /* 0x000fe20007ffe0ff */
[----:B----4-:R-:W-:Y:S01]  /*c280*/  @P3 STG.E [R12.64], R8 ;  /* 0x000000080c003986 */ /* 0x010fe2000c101904 */
[----:B------:R-:W-:-:S02]  /*c290*/  ISETP.LT.AND P4, PT, R27, c[0x0][0x17c], !P0 ;  /* 0x00005f001b007a0c */ /* 0x000fc40004781270 */
[C---:B------:R-:W-:Y:S02]  /*c2a0*/  LEA.HI.X.SX32 R27, R33.reuse, R25, 0x2, P6 ;  /* 0x00000019211b7211 */ /* 0x040fe400030f16ff */
[----:B--2---:R-:W-:Y:S02]  /*c2b0*/  IADD3 R17, R33, c[0x0][0x198], RZ ;  /* 0x0000660021117a10 */ /* 0x004fe40007ffe0ff */
[----:B------:R-:W-:Y:S01]  /*c2c0*/  ISETP.LT.AND P2, PT, R32, c[0x0][0x17c], !P0 ;  /* 0x00005f0020007a0c */ /* 0x000fe20004741270 */
[----:B------:R2:W-:Y:S01]  /*c2d0*/  @P5 STG.E [R26.64], R9 ;  /* 0x000000091a005986 */ /* 0x0005e2000c101904 */
[C---:B------:R-:W-:Y:S02]  /*c2e0*/  IADD3 R34, R17.reuse, c[0x0][0x198], RZ ;  /* 0x0000660011227a10 */ /* 0x040fe40007ffe0ff */
[----:B------:R-:W-:Y:S02]  /*c2f0*/  LEA R16, P3, R17, R24, 0x2 ;  /* 0x0000001811107211 */ /* 0x000fe400078610ff */
[----:B------:R-:W-:-:S02]  /*c300*/  IADD3 R33, R124, 0x29, RZ ;  /* 0x000000297c217810 */ /* 0x000fc40007ffe0ff */
[----:B------:R-:W-:Y:S02]  /*c310*/  IADD3 R32, R124, 0x2a, RZ ;  /* 0x0000002a7c207810 */ /* 0x000fe40007ffe0ff */
[C---:B------:R-:W-:Y:S02]  /*c320*/  LEA R36, P6, R34.reuse, R24, 0x2 ;  /* 0x0000001822247211 */ /* 0x040fe400078c10ff */
[-C--:B------:R-:W-:Y:S02]  /*c330*/  LEA.HI.X.SX32 R17, R17, R25.reuse, 0x2, P3 ;  /* 0x0000001911117211 */ /* 0x080fe400018f16ff */
[----:B------:R-:W-:Y:S02]  /*c340*/  ISETP.LT.AND P5, PT, R33, c[0x0][0x17c], !P0 ;  /* 0x00005f0021007a0c */ /* 0x000fe400047a1270 */
[----:B------:R-:W-:Y:S01]  /*c350*/  LEA.HI.X.SX32 R37, R34, R25, 0x2, P6 ;  /* 0x0000001922257211 */ /* 0x000fe200030f16ff */
[----:B-----5:R4:W-:Y:S01]  /*c360*/  @P1 STG.E [R16.64], R4 ;  /* 0x0000000410001986 */ /* 0x0209e2000c101904 */
[----:B------:R-:W-:-:S02]  /*c370*/  ISETP.LT.AND P3, PT, R32, c[0x0][0x17c], !P0 ;  /* 0x00005f0020007a0c */ /* 0x000fc40004761270 */
[----:B--2---:R-:W-:Y:S01]  /*c380*/  IADD3 R9, R34, c[0x0][0x198], RZ ;  /* 0x0000660022097a10 */ /* 0x004fe20007ffe0ff */
[----:B------:R-:W-:Y:S01]  /*c390*/  @P4 STG.E [R36.64], R5 ;  /* 0x0000000524004986 */ /* 0x000fe2000c101904 */
[----:B------:R-:W-:Y:S02]  /*c3a0*/  IADD3 R13, R124, 0x2b, RZ ;  /* 0x0000002b7c0d7810 */ /* 0x000fe40007ffe0ff */
[C---:B------:R-:W-:Y:S01]  /*c3b0*/  IADD3 R26, R9.reuse, c[0x0][0x198], RZ ;  /* 0x00006600091a7a10 */ /* 0x040fe20007ffe0ff */
[----:B------:R2:W5:Y:S01]  /*c3c0*/  LDS.128 R32, [R2+0x2000] ;  /* 0x0020000002207984 */ /* 0x0005620000000c00 */
[-C--:B------:R-:W-:Y:S02]  /*c3d0*/  LEA R8, P1, R9, R24.reuse, 0x2 ;  /* 0x0000001809087211 */ /* 0x080fe400078210ff */
[C---:B------:R-:W-:Y:S01]  /*c3e0*/  IADD3 R27, R26.reuse, c[0x0][0x198], RZ ;  /* 0x000066001a1b7a10 */ /* 0x040fe20007ffe0ff */
[----:B------:R-:W5:Y:S01]  /*c3f0*/  LDS.128 R36, [R0+0x2000] ;  /* 0x0020000000247984 */ /* 0x000f620000000c00 */
[----:B------:R-:W-:-:S02]  /*c400*/  LEA R12, P6, R26, R24, 0x2 ;  /* 0x000000181a0c7211 */ /* 0x000fc400078c10ff */
[-C--:B------:R-:W-:Y:S02]  /*c410*/  LEA.HI.X.SX32 R9, R9, R25.reuse, 0x2, P1 ;  /* 0x0000001909097211 */ /* 0x080fe400008f16ff */
[----:B------:R-:W-:Y:S02]  /*c420*/  ISETP.LT.AND P4, PT, R13, c[0x0][0x17c], !P0 ;  /* 0x00005f000d007a0c */ /* 0x000fe40004781270 */
[C---:B----4-:R-:W-:Y:S01]  /*c430*/  IADD3 R17, R27.reuse, c[0x0][0x198], RZ ;  /* 0x000066001b117a10 */ /* 0x050fe20007ffe0ff */
[----:B-1----:R1:W-:Y:S01]  /*c440*/  @P2 STG.E [R8.64], R20 ;  /* 0x0000001408002986 */ /* 0x0023e2000c101904 */
[----:B------:R-:W-:Y:S02]  /*c450*/  LEA.HI.X.SX32 R13, R26, R25, 0x2, P6 ;  /* 0x000000191a0d7211 */ /* 0x000fe400030f16ff */
[C---:B------:R-:W-:Y:S02]  /*c460*/  IADD3 R3, R124.reuse, 0x2c, RZ ;  /* 0x0000002c7c037810 */ /* 0x040fe40007ffe0ff */
[----:B--2---:R-:W-:Y:S01]  /*c470*/  LEA R2, P2, R27, R24, 0x2 ;  /* 0x000000181b027211 */ /* 0x004fe200078410ff */
[----:B------:R2:W-:Y:S01]  /*c480*/  @P5 STG.E [R12.64], R21 ;  /* 0x000000150c005986 */ /* 0x0005e2000c101904 */
[----:B------:R-:W-:-:S02]  /*c490*/  IADD3 R5, R124, 0x2d, RZ ;  /* 0x0000002d7c057810 */ /* 0x000fc40007ffe0ff */
[----:B------:R-:W-:Y:S02]  /*c4a0*/  LEA R4, P6, R17, R24, 0x2 ;  /* 0x0000001811047211 */ /* 0x000fe400078c10ff */
[----:B------:R-:W-:Y:S02]  /*c4b0*/  ISETP.LT.AND P1, PT, R3, c[0x0][0x17c], !P0 ;  /* 0x00005f0003007a0c */ /* 0x000fe40004721270 */
[-C--:B------:R-:W-:Y:S02]  /*c4c0*/  LEA.HI.X.SX32 R3, R27, R25.reuse, 0x2, P2 ;  /* 0x000000191b037211 */ /* 0x080fe400010f16ff */
[----:B------:R-:W-:Y:S02]  /*c4d0*/  ISETP.LT.AND P5, PT, R5, c[0x0][0x17c], !P0 ;  /* 0x00005f0005007a0c */ /* 0x000fe400047a1270 */
[----:B------:R-:W-:Y:S01]  /*c4e0*/  IADD3 R16, R124, 0x2e, RZ ;  /* 0x0000002e7c107810 */ /* 0x000fe20007ffe0ff */
[----:B---3--:R3:W-:Y:S01]  /*c4f0*/  @P3 STG.E [R2.64], R28 ;  /* 0x0000001c02003986 */ /* 0x0087e2000c101904 */
        /* <DEDUP_REMOVED lines=9> */
[C---:B------:R-:W-:Y:S02]  /*c590*/  IADD3 R17, R16.reuse, c[0x0][0x198], RZ ;  /* 0x0000660010117a10 */ /* 0x040fe40007ffe0ff */
[----:B------:R-:W-:Y:S01]  /*c5a0*/  ISETP.LT.AND P4, PT, R13, c[0x0][0x17c], !P0 ;  /* 0x00005f000d007a0c */ /* 0x000fe20004781270 */
[----:B-----5:R1:W-:Y:S01]  /*c5b0*/  @P1 STG.E [R8.64], R32 ;  /* 0x0000002008001986 */ /* 0x0203e2000c101904 */
[----:B------:R-:W-:Y:S02]  /*c5c0*/  LEA.HI.X.SX32 R13, R16, R25, 0x2, P6 ;  /* 0x00000019100d7211 */ /* 0x000fe400030f16ff */
[C---:B------:R-:W-:Y:S02]  /*c5d0*/  IADD3 R16, R17.reuse, c[0x0][0x198], RZ ;  /* 0x0000660011107a10 */ /* 0x040fe40007ffe0ff */
[----:B---3--:R-:W-:Y:S01]  /*c5e0*/  LEA R2, P1, R17, R24, 0x2 ;  /* 0x0000001811027211 */ /* 0x008fe200078210ff */
[----:B------:R2:W-:Y:S01]  /*c5f0*/  @P5 STG.E [R12.64], R33 ;  /* 0x000000210c005986 */ /* 0x0005e2000c101904 */
[----:B----4-:R-:W-:-:S02]  /*c600*/  IADD3 R5, R124, 0x31, RZ ;  /* 0x000000317c057810 */ /* 0x010fc40007ffe0ff */
[C---:B------:R-:W-:Y:S02]  /*c610*/  LEA R4, P6, R16.reuse, R24, 0x2 ;  /* 0x0000001810047211 */ /* 0x040fe400078c10ff */
[-C--:B------:R-:W-:Y:S02]  /*c620*/  LEA.HI.X.SX32 R3, R17, R25.reuse, 0x2, P1 ;  /* 0x0000001911037211 */ /* 0x080fe400008f16ff */
[----:B------:R-:W-:Y:S02]  /*c630*/  ISETP.LT.AND P5, PT, R5, c[0x0][0x17c], !P0 ;  /* 0x00005f0005007a0c */ /* 0x000fe400047a1270 */
[----:B------:R-:W-:Y:S01]  /*c640*/  LEA.HI.X.SX32 R5, R16, R25, 0x2, P6 ;  /* 0x0000001910057211 */ /* 0x000fe200030f16ff */
[----:B------:R-:W-:Y:S01]  /*c650*/  @P2 STG.E [R2.64], R36 ;  /* 0x0000002402002986 */ /* 0x000fe2000c101904 */
[----:B------:R-:W-:Y:S02]  /*c660*/  IADD3 R0, R124, 0x30, RZ ;  /* 0x000000307c007810 */ /* 0x000fe40007ffe0ff */
[----:B------:R-:W-:Y:S01]  /*c670*/  IADD3 R16, R16, c[0x0][0x198], RZ ;  /* 0x0000660010107a10 */ /* 0x000fe20007ffe0ff */
[----:B------:R3:W-:Y:S01]  /*c680*/  @P4 STG.E [R4.64], R37 ;  /* 0x0000002504004986 */ /* 0x0007e2000c101904 */
[----:B------:R-:W-:-:S02]  /*c690*/  ISETP.LT.AND P3, PT, R0, c[0x0][0x17c], !P0 ;  /* 0x00005f0000007a0c */ /* 0x000fc40004761270 */
[C---:B------:R-:W-:Y:S02]  /*c6a0*/  IADD3 R17, R16.reuse, c[0x0][0x198], RZ ;  /* 0x0000660010117a10 */ /* 0x040fe40007ffe0ff */
[-C--:B-1----:R-:W-:Y:S02]  /*c6b0*/  LEA R8, P2, R16, R24.reuse, 0x2 ;  /* 0x0000001810087211 */ /* 0x082fe400078410ff */
[----:B--2---:R-:W-:Y:S02]  /*c6c0*/  IADD3 R13, R124, 0x33, RZ ;  /* 0x000000337c0d7810 */ /* 0x004fe40007ffe0ff */
[C---:B------:R-:W-:Y:S02]  /*c6d0*/  LEA R12, P6, R17.reuse, R24, 0x2 ;  /* 0x00000018110c7211 */ /* 0x040fe400078c10ff */
[----:B------:R-:W-:Y:S02]  /*c6e0*/  LEA.HI.X.SX32 R9, R16, R25, 0x2, P2 ;  /* 0x0000001910097211 */ /* 0x000fe400010f16ff */
[----:B------:R-:W-:-:S02]  /*c6f0*/  IADD3 R16, R17, c[0x0][0x198], RZ ;  /* 0x0000660011107a10 */ /* 0x000fc40007ffe0ff */
[----:B------:R-:W-:Y:S01]  /*c700*/  IADD3 R0, R124, 0x32, RZ ;  /* 0x000000327c007810 */ /* 0x000fe20007ffe0ff */
[----:B------:R1:W-:Y:S01]  /*c710*/  @P3 STG.E [R8.64], R14 ;  /* 0x0000000e08003986 */ /* 0x0003e2000c101904 */
[----:B------:R-:W-:Y:S02]  /*c720*/  ISETP.LT.AND P4, PT, R13, c[0x0][0x17c], !P0 ;  /* 0x00005f000d007a0c */ /* 0x000fe40004781270 */
[----:B------:R-:W-:Y:S02]  /*c730*/  LEA.HI.X.SX32 R13, R17, R25, 0x2, P6 ;  /* 0x00000019110d7211 */ /* 0x000fe400030f16ff */
[----:B------:R-:W-:Y:S02]  /*c740*/  IADD3 R17, R16, c[0x0][0x198], RZ ;  /* 0x0000660010117a10 */ /* 0x000fe40007ffe0ff */
[----:B------:R-:W-:Y:S01]  /*c750*/  ISETP.LT.AND P1, PT, R0, c[0x0][0x17c], !P0 ;  /* 0x00005f0000007a0c */ /* 0x000fe20004721270 */
[----:B------:R2:W-:Y:S01]  /*c760*/  @P5 STG.E [R12.64], R15 ;  /* 0x0000000f0c005986 */ /* 0x0005e2000c101904 */
[----:B---3--:R-:W-:-:S02]  /*c770*/  IADD3 R5, R124, 0x35, RZ ;  /* 0x000000357c057810 */ /* 0x008fc40007ffe0ff */
[-C--:B------:R-:W-:Y:S02]  /*c780*/  LEA R4, P6, R17, R24.reuse, 0x2 ;  /* 0x0000001811047211 */ /* 0x080fe400078c10ff */
[----:B------:R-:W-:Y:S02]  /*c790*/  LEA R2, P3, R16, R24, 0x2 ;  /* 0x0000001810027211 */ /* 0x000fe400078610ff */
[----:B------:R-:W-:Y:S02]  /*c7a0*/  IADD3 R0, R124, 0x34, RZ ;  /* 0x000000347c007810 */ /* 0x000fe40007ffe0ff */
[----:B------:R-:W-:Y:S02]  /*c7b0*/  ISETP.LT.AND P5, PT, R5, c[0x0][0x17c], !P0 ;  /* 0x00005f0005007a0c */ /* 0x000fe400047a1270 */
[-C--:B------:R-:W-:Y:S02]  /*c7c0*/  LEA.HI.X.SX32 R5, R17, R25.reuse, 0x2, P6 ;  /* 0x0000001911057211 */ /* 0x080fe400030f16ff */
[----:B------:R-:W-:-:S02]  /*c7d0*/  LEA.HI.X.SX32 R3, R16, R25, 0x2, P3 ;  /* 0x0000001910037211 */ /* 0x000fc400018f16ff */
[----:B------:R-:W-:Y:S02]  /*c7e0*/  IADD3 R17, R17, c[0x0][0x198], RZ ;  /* 0x0000660011117a10 */ /* 0x000fe40007ffe0ff */
[----:B------:R-:W-:Y:S01]  /*c7f0*/  ISETP.LT.AND P2, PT, R0, c[0x0][0x17c], !P0 ;  /* 0x00005f0000007a0c */ /* 0x000fe20004741270 */
[----:B------:R3:W-:Y:S01]  /*c800*/  @P1 STG.E [R2.64], R18 ;  /* 0x0000001202001986 */ /* 0x0007e2000c101904 */
[C---:B-1----:R-:W-:Y:S02]  /*c810*/  IADD3 R14, R17.reuse, c[0x0][0x198], RZ ;  /* 0x00006600110e7a10 */ /* 0x042fe40007ffe0ff */
[-C--:B------:R-:W-:Y:S01]  /*c820*/  LEA R8, P1, R17, R24.reuse, 0x2 ;  /* 0x0000001811087211 */ /* 0x080fe200078210ff */
[----:B------:R1:W-:Y:S01]  /*c830*/  @P4 STG.E [R4.64], R19 ;  /* 0x0000001304004986 */ /* 0x0003e2000c101904 */
[----:B--2---:R-:W-:Y:S02]  /*c840*/  IADD3 R13, R124, 0x37, RZ ;  /* 0x000000377c0d7810 */ /* 0x004fe40007ffe0ff */
[----:B------:R-:W-:-:S02]  /*c850*/  LEA R12, P6, R14, R24, 0x2 ;  /* 0x000000180e0c7211 */ /* 0x000fc400078c10ff */
[----:B------:R-:W-:Y:S02]  /*c860*/  IADD3 R0, R124, 0x36, RZ ;  /* 0x000000367c007810 */ /* 0x000fe40007ffe0ff */
[-C--:B------:R-:W-:Y:S02]  /*c870*/  LEA.HI.X.SX32 R9, R17, R25.reuse, 0x2, P1 ;  /* 0x0000001911097211 */ /* 0x080fe400008f16ff */
[C---:B------:R-:W-:Y:S02]  /*c880*/  IADD3 R15, R14.reuse, c[0x0][0x198], RZ ;  /* 0x000066000e0f7a10 */ /* 0x040fe40007ffe0ff */
[----:B------:R-:W-:Y:S01]  /*c890*/  ISETP.LT.AND P4, PT, R13, c[0x0][0x17c], !P0 ;  /* 0x00005f000d007a0c */ /* 0x000fe20004781270 */
[----:B------:R-:W-:Y:S01]  /*c8a0*/  @P2 STG.E [R8.64], R10 ;  /* 0x0000000a08002986 */ /* 0x000fe2000c101904 */
[----:B------:R-:W-:Y:S02]  /*c8b0*/  LEA.HI.X.SX32 R13, R14, R25, 0x2, P6 ;  /* 0x000000190e0d7211 */ /* 0x000fe400030f16ff */
[----:B------:R-:W-:-:S02]  /*c8c0*/  ISETP.LT.AND P3, PT, R0, c[0x0][0x17c], !P0 ;  /* 0x00005f0000007a0c */ /* 0x000fc40004761270 */
[C---:B------:R-:W-:Y:S01]  /*c8d0*/  IADD3 R14, R15.reuse, c[0x0][0x198], RZ ;  /* 0x000066000f0e7a10 */ /* 0x040fe20007ffe0ff */
[----:B------:R2:W-:Y:S01]  /*c8e0*/  @P5 STG.E [R12.64], R11 ;  /* 0x0000000b0c005986 */ /* 0x0005e2000c101904 */
[CC--:B---3--:R-:W-:Y:S02]  /*c8f0*/  LEA R2, P2, R15.reuse, R24.reuse, 0x2 ;  /* 0x000000180f027211 */ /* 0x0c8fe400078410ff */
[----:B-1----:R-:W-:Y:S02]  /*c900*/  IADD3 R5, R124, 0x39, RZ ;  /* 0x000000397c057810 */ /* 0x002fe40007ffe0ff */
[----:B------:R-:W-:Y:S02]  /*c910*/  LEA R4, P5, R14, R24, 0x2 ;  /* 0x000000180e047211 */ /* 0x000fe400078a10ff */
[----:B------:R-:W-:Y:S02]  /*c920*/  IADD3 R0, R124, 0x38, RZ ;  /* 0x000000387c007810 */ /* 0x000fe40007ffe0ff */
[----:B------:R-:W-:-:S02]  /*c930*/  LEA.HI.X.SX32 R3, R15, R25, 0x2, P2 ;  /* 0x000000190f037211 */ /* 0x000fc400010f16ff */
[----:B------:R-:W-:Y:S02]  /*c940*/  ISETP.LT.AND P2, PT, R5, c[0x0][0x17c], !P0 ;  /* 0x00005f0005007a0c */ /* 0x000fe40004741270 */
[C---:B------:R-:W-:Y:S01]  /*c950*/  LEA.HI.X.SX32 R5, R14.reuse, R25, 0x2, P5 ;  /* 0x000000190e057211 */ /* 0x040fe200028f16ff */
[----:B------:R-:W-:Y:S01]  /*c960*/  @P3 STG.E [R2.64], R6 ;  /* 0x0000000602003986 */ /* 0x000fe2000c101904 */
[----:B------:R-:W-:Y:S02]  /*c970*/  IADD3 R14, R14, c[0x0][0x198], RZ ;  /* 0x000066000e0e7a10 */ /* 0x000fe40007ffe0ff */
[----:B------:R-:W-:Y:S01]  /*c980*/  ISETP.LT.AND P1, PT, R0, c[0x0][0x17c], !P0 ;  /* 0x00005f0000007a0c */ /* 0x000fe20004721270 */
[----:B------:R1:W-:Y:S01]  /*c990*/  @P4 STG.E [R4.64], R7 ;  /* 0x0000000704004986 */ /* 0x0003e2000c101904 */
[----:B--2---:R-:W-:Y:S02]  /*c9a0*/  IADD3 R12, R14, c[0x0][0x198], RZ ;  /* 0x000066000e0c7a10 */ /* 0x004fe40007ffe0ff */
[----:B------:R-:W-:-:S02]  /*c9b0*/  IADD3 R0, R124, 0x3a, RZ ;  /* 0x0000003a7c007810 */ /* 0x000fc40007ffe0ff */
[-C--:B------:R-:W-:Y:S02]  /*c9c0*/  LEA R8, P3, R14, R24.reuse, 0x2 ;  /* 0x000000180e087211 */ /* 0x080fe400078610ff */
[----:B------:R-:W-:Y:S02]  /*c9d0*/  IADD3 R11, R124, 0x3b, RZ ;  /* 0x0000003b7c0b7810 */ /* 0x000fe40007ffe0ff */
[----:B------:R-:W-:Y:S02]  /*c9e0*/  IADD3 R13, R12, c[0x0][0x198], RZ ;  /* 0x000066000c0d7a10 */ /* 0x000fe40007ffe0ff */
[----:B------:R-:W-:Y:S02]  /*c9f0*/  ISETP.LT.AND P5, PT, R0, c[0x0][0x17c], !P0 ;  /* 0x00005f0000007a0c */ /* 0x000fe400047a1270 */
[----:B------:R-:W-:Y:S02]  /*ca00*/  LEA R10, P6, R12, R24, 0x2 ;  /* 0x000000180c0a7211 */ /* 0x000fe400078c10ff */
[----:B------:R-:W-:-:S02]  /*ca10*/  LEA.HI.X.SX32 R9, R14, R25, 0x2, P3 ;  /* 0x000000190e097211 */ /* 0x000fc400018f16ff */
[----:B------:R-:W-:Y:S02]  /*ca20*/  IADD3 R0, R124, 0x3c, RZ ;  /* 0x0000003c7c007810 */ /* 0x000fe40007ffe0ff */
[----:B------:R-:W-:Y:S01]  /*ca30*/  ISETP.LT.AND P4, PT, R11, c[0x0][0x17c], !P0 ;  /* 0x00005f000b007a0c */ /* 0x000fe20004781270 */
[----:B------:R2:W-:Y:S01]  /*ca40*/  @P1 STG.E [R8.64], R22 ;  /* 0x0000001608001986 */ /* 0x0005e2000c101904 */
[C---:B-1----:R-:W-:Y:S02]  /*ca50*/  IADD3 R5, R13.reuse, c[0x0][0x198], RZ ;  /* 0x000066000d057a10 */ /* 0x042fe40007ffe0ff */
[----:B------:R-:W-:Y:S02]  /*ca60*/  LEA.HI.X.SX32 R11, R12, R25, 0x2, P6 ;  /* 0x000000190c0b7211 */ /* 0x000fe400030f16ff */
[----:B------:R-:W-:Y:S02]  /*ca70*/  ISETP.LT.AND P3, PT, R0, c[0x0][0x17c], !P0 ;  /* 0x00005f0000007a0c */ /* 0x000fe40004761270 */
[----:B------:R-:W-:Y:S01]  /*ca80*/  IADD3 R0, R124, 0x3d, RZ ;  /* 0x0000003d7c007810 */ /* 0x000fe20007ffe0ff */
[----:B------:R1:W-:Y:S01]  /*ca90*/  @P2 STG.E [R10.64], R23 ;  /* 0x000000170a002986 */ /* 0x0003e2000c101904 */
[----:B------:R-:W-:-:S02]  /*caa0*/  LEA R2, P1, R13, R24, 0x2 ;  /* 0x000000180d027211 */ /* 0x000fc400078210ff */
[C---:B------:R-:W-:Y:S02]  /*cab0*/  IADD3 R7, R5.reuse, c[0x0][0x198], RZ ;  /* 0x0000660005077a10 */ /* 0x040fe40007ffe0ff */
[-C--:B------:R-:W-:Y:S02]  /*cac0*/  LEA R4, P6, R5, R24.reuse, 0x2 ;  /* 0x0000001805047211 */ /* 0x080fe400078c10ff */
[----:B------:R-:W-:Y:S02]  /*cad0*/  ISETP.LT.AND P2, PT, R0, c[0x0][0x17c], !P0 ;  /* 0x00005f0000007a0c */ /* 0x000fe40004741270 */
[----:B------:R-:W-:Y:S02]  /*cae0*/  LEA.HI.X.SX32 R3, R13, R25, 0x2, P1 ;  /* 0x000000190d037211 */ /* 0x000fe400008f16ff */
[C---:B------:R-:W-:Y:S02]  /*caf0*/  IADD3 R0, R7.reuse, c[0x0][0x198], RZ ;  /* 0x0000660007007a10 */ /* 0x040fe40007ffe0ff */
[----:B------:R-:W-:Y:S01]  /*cb00*/  LEA R6, P1, R7, R24, 0x2 ;  /* 0x0000001807067211 */ /* 0x000fe200078210ff */
[----:B------:R3:W-:Y:S01]  /*cb10*/  @P5 STG.E [R2.64], R30 ;  /* 0x0000001e02005986 */ /* 0x0007e2000c101904 */
[----:B------:R-:W-:-:S02]  /*cb20*/  IADD3 R12, R124, 0x3e, RZ ;  /* 0x0000003e7c0c7810 */ /* 0x000fc40007ffe0ff */
[----:B------:R-:W-:Y:S02]  /*cb30*/  IADD3 R124, R124, 0x3f, RZ ;  /* 0x0000003f7c7c7810 */ /* 0x000fe40007ffe0ff */
[-C--:B------:R-:W-:Y:S02]  /*cb40*/  LEA.HI.X.SX32 R5, R5, R25.reuse, 0x2, P6 ;  /* 0x0000001905057211 */ /* 0x080fe400030f16ff */
[C---:B--2---:R-:W-:Y:S02]  /*cb50*/  LEA R8, P6, R0.reuse, R24, 0x2 ;  /* 0x0000001800087211 */ /* 0x044fe400078c10ff */
[----:B------:R-:W-:Y:S01]  /*cb60*/  LEA.HI.X.SX32 R7, R7, R25, 0x2, P1 ;  /* 0x0000001907077211 */ /* 0x000fe200008f16ff */
[----:B------:R3:W-:Y:S01]  /*cb70*/  @P4 STG.E [R4.64], R31 ;  /* 0x0000001f04004986 */ /* 0x0007e2000c101904 */
[----:B-1----:R-:W-:Y:S02]  /*cb80*/  IADD3 R11, R0, c[0x0][0x198], RZ ;  /* 0x00006600000b7a10 */ /* 0x002fe40007ffe0ff */
[----:B------:R-:W-:Y:S01]  /*cb90*/  ISETP.LT.AND P1, PT, R12, c[0x0][0x17c], !P0 ;  /* 0x00005f000c007a0c */ /* 0x000fe20004721270 */
[----:B------:R3:W-:Y:S01]  /*cba0*/  @P3 STG.E [R6.64], R34 ;  /* 0x0000002206003986 */ /* 0x0007e2000c101904 */
[----:B------:R-:W-:-:S02]  /*cbb0*/  ISETP.LT.AND P0, PT, R124, c[0x0][0x17c], !P0 ;  /* 0x00005f007c007a0c */ /* 0x000fc40004701270 */
[-C--:B------:R-:W-:Y:S02]  /*cbc0*/  LEA.HI.X.SX32 R9, R0, R25.reuse, 0x2, P6 ;  /* 0x0000001900097211 */ /* 0x080fe400030f16ff */
[CC--:B------:R-:W-:Y:S02]  /*cbd0*/  LEA R10, P6, R11.reuse, R24.reuse, 0x2 ;  /* 0x000000180b0a7211 */ /* 0x0c0fe400078c10ff */
[C---:B------:R-:W-:Y:S01]  /*cbe0*/  IADD3 R0, R11.reuse, c[0x0][0x198], RZ ;  /* 0x000066000b007a10 */ /* 0x040fe20007ffe0ff */
[----:B------:R3:W-:Y:S01]  /*cbf0*/  @P2 STG.E [R8.64], R35 ;  /* 0x0000002308002986 */ /* 0x0007e2000c101904 */
[----:B------:R-:W-:Y:S02]  /*cc00*/  LEA.HI.X.SX32 R11, R11, R25, 0x2, P6 ;  /* 0x000000190b0b7211 */ /* 0x000fe400030f16ff */
[----:B------:R-:W-:-:S03]  /*cc10*/  LEA R24, P6, R0, R24, 0x2 ;  /* 0x0000001800187211 */ /* 0x000fc600078c10ff */
[----:B------:R3:W-:Y:S01]  /*cc20*/  @P1 STG.E [R10.64], R38 ;  /* 0x000000260a001986 */ /* 0x0007e2000c101904 */
[----:B------:R-:W-:Y:S01]  /*cc30*/  LEA.HI.X.SX32 R25, R0, R25, 0x2, P6 ;  /* 0x0000001900197211 */ /* 0x000fe200030f16ff */
[----:B------:R-:W-:Y:S08]  /*cc40*/  @!P0 EXIT ;  /* 0x000000000000894d */ /* 0x000ff00003800000 */
[----:B------:R-:W-:Y:S01]  /*cc50*/  STG.E [R24.64], R39 ;  /* 0x0000002718007986 */ /* 0x000fe2000c101904 */
[----:B------:R-:W-:Y:S05]  /*cc60*/  EXIT ;  /* 0x000000000000794d */ /* 0x000fea0003800000 */
.L_x_2:
[----:B------:R-:W-:-:S00]  /*cc70*/  BRA `(.L_x_2) ;  /* 0xfffffff000007947 */ /* 0x000fc0000383ffff */
[----:B------:R-:W-:-:S00]  /*cc80*/  NOP ;  /* 0x0000000000007918 */ /* 0x000fc00000000000 */
[----:B------:R-:W-:-:S00]  /*cc90*/  NOP ;  /* 0x0000000000007918 */ /* 0x000fc00000000000 */
[----:B------:R-:W-:-:S00]  /*cca0*/  NOP ;  /* 0x0000000000007918 */ /* 0x000fc00000000000 */
[----:B------:R-:W-:-:S00]  /*ccb0*/  NOP ;  /* 0x0000000000007918 */ /* 0x000fc00000000000 */
[----:B------:R-:W-:-:S00]  /*ccc0*/  NOP ;  /* 0x0000000000007918 */ /* 0x000fc00000000000 */
[----:B------:R-:W-:-:S00]  /*ccd0*/  NOP ;  /* 0x0000000000007918 */ /* 0x000fc00000000000 */
[----:B------:R-:W-:-:S00]  /*cce0*/  NOP ;  /* 0x0000000000007918 */ /* 0x000fc00000000000 */
[----:B------:R-:W-:-:S00]  /*ccf0*/  NOP ;  /* 0x0000000000007918 */ /* 0x000fc00000000000 */
.L_x_3:


//--------------------- .nv.shared.matmul_kernel  --------------------------
	.section	.nv.shared.matmul_kernel,"aw",@nobits
	.sectionflags	@""
	.align	16
